//
// Generated by NVIDIA NVVM Compiler
//
// Compiler Build ID: CL-36424714
// Cuda compilation tools, release 13.0, V13.0.88
// Based on NVVM 20.0.0
//

.version 9.0
.target sm_100
.address_size 64

	// .globl	_Z5resetv
.global .align 1 .u8 d_over;

.visible .entry _Z5resetv()
{
	.reg .b16 	%rs<2>;

	mov.b16 	%rs1, 0;
	st.global.u8 	[d_over], %rs1;
	ret;

}
	// .globl	_Z14gather_pr_edgePK7__shardP8__vertexii
.visible .entry _Z14gather_pr_edgePK7__shardP8__vertexii(
	.param .u64 .ptr .align 1 _Z14gather_pr_edgePK7__shardP8__vertexii_param_0,
	.param .u64 .ptr .align 1 _Z14gather_pr_edgePK7__shardP8__vertexii_param_1,
	.param .u32 _Z14gather_pr_edgePK7__shardP8__vertexii_param_2,
	.param .u32 _Z14gather_pr_edgePK7__shardP8__vertexii_param_3
)
{
	.reg .pred 	%p<13>;
	.reg .b32 	%r<40>;
	.reg .b64 	%rd<31>;
	.reg .b64 	%fd<5>;

	ld.param.u64 	%rd4, [_Z14gather_pr_edgePK7__shardP8__vertexii_param_0];
	ld.param.u64 	%rd5, [_Z14gather_pr_edgePK7__shardP8__vertexii_param_1];
	ld.param.u32 	%r18, [_Z14gather_pr_edgePK7__shardP8__vertexii_param_3];
	cvta.to.global.u64 	%rd1, %rd5;
	cvta.to.global.u64 	%rd2, %rd4;
	setp.lt.s32 	%p1, %r18, 1;
	@%p1 bra 	$L__BB1_14;
	mov.u32 	%r19, %ntid.x;
	mov.u32 	%r20, %ctaid.x;
	mov.u32 	%r21, %tid.x;
	mad.lo.s32 	%r1, %r19, %r20, %r21;
	ld.global.u32 	%r22, [%rd2];
	setp.ge.s32 	%p2, %r1, %r22;
	@%p2 bra 	$L__BB1_14;
	ld.global.u64 	%rd6, [%rd2+16];
	cvta.to.global.u64 	%rd7, %rd6;
	mul.wide.s32 	%rd8, %r1, 4;
	add.s64 	%rd9, %rd7, %rd8;
	ld.global.u32 	%r2, [%rd9];
	ld.global.u32 	%r24, [%rd2+8];
	ld.global.u32 	%r3, [%rd2+4];
	sub.s32 	%r36, %r24, %r3;
	ld.global.u64 	%rd10, [%rd2+32];
	cvta.to.global.u64 	%rd3, %rd10;
	ld.global.u32 	%r26, [%rd3];
	setp.lt.s32 	%p3, %r1, %r26;
	setp.lt.s32 	%p4, %r36, 0;
	or.pred  	%p5, %p3, %p4;
	mov.b32 	%r39, 0;
	@%p5 bra 	$L__BB1_10;
	mov.b32 	%r39, 0;
$L__BB1_4:
	sub.s32 	%r28, %r36, %r39;
	shr.u32 	%r29, %r28, 31;
	add.s32 	%r30, %r28, %r29;
	shr.s32 	%r31, %r30, 1;
	add.s32 	%r37, %r31, %r39;
	mul.wide.s32 	%rd11, %r37, 4;
	add.s64 	%rd12, %rd3, %rd11;
	ld.global.u32 	%r8, [%rd12];
	setp.ne.s32 	%p6, %r8, %r1;
	@%p6 bra 	$L__BB1_9;
	max.s32 	%r9, %r36, %r37;
$L__BB1_6:
	mov.u32 	%r10, %r37;
	setp.eq.s32 	%p9, %r10, %r9;
	mov.u32 	%r38, %r9;
	@%p9 bra 	$L__BB1_8;
	add.s32 	%r37, %r10, 1;
	mul.wide.s32 	%rd13, %r10, 4;
	add.s64 	%rd14, %rd3, %rd13;
	ld.global.u32 	%r34, [%rd14+4];
	setp.eq.s32 	%p10, %r34, %r1;
	mov.u32 	%r38, %r10;
	@%p10 bra 	$L__BB1_6;
$L__BB1_8:
	add.s32 	%r39, %r38, 1;
	bra.uni 	$L__BB1_10;
$L__BB1_9:
	setp.lt.s32 	%p7, %r8, %r1;
	add.s32 	%r32, %r37, 1;
	add.s32 	%r33, %r37, -1;
	selp.b32 	%r36, %r36, %r33, %p7;
	selp.b32 	%r39, %r32, %r39, %p7;
	setp.le.s32 	%p8, %r39, %r36;
	@%p8 bra 	$L__BB1_4;
$L__BB1_10:
	add.s32 	%r17, %r39, %r3;
	mul.wide.s32 	%rd15, %r2, 16;
	add.s64 	%rd16, %rd1, %rd15;
	ld.global.f64 	%fd1, [%rd16];
	setp.eq.f64 	%p11, %fd1, 0dBFF0000000000000;
	@%p11 bra 	$L__BB1_13;
	mul.wide.s32 	%rd17, %r17, 16;
	add.s64 	%rd18, %rd1, %rd17;
	ld.global.f64 	%fd2, [%rd18];
	setp.neu.f64 	%p12, %fd2, 0dBFF0000000000000;
	@%p12 bra 	$L__BB1_13;
	ld.global.u64 	%rd24, [%rd2+24];
	cvta.to.global.u64 	%rd25, %rd24;
	mul.wide.s32 	%rd26, %r1, 8;
	add.s64 	%rd27, %rd25, %rd26;
	ld.global.f64 	%fd3, [%rd27];
	add.f64 	%fd4, %fd3, %fd1;
	ld.global.u64 	%rd28, [%rd2+40];
	cvta.to.global.u64 	%rd29, %rd28;
	add.s64 	%rd30, %rd29, %rd26;
	st.global.f64 	[%rd30], %fd4;
	bra.uni 	$L__BB1_14;
$L__BB1_13:
	ld.global.u64 	%rd19, [%rd2+40];
	cvta.to.global.u64 	%rd20, %rd19;
	mul.wide.s32 	%rd21, %r1, 8;
	add.s64 	%rd22, %rd20, %rd21;
	mov.b64 	%rd23, -4616189618054758400;
	st.global.u64 	[%rd22], %rd23;
$L__BB1_14:
	ret;

}
	// .globl	_Z13apply_pr_edgePK7__shardP8__vertexii
.visible .entry _Z13apply_pr_edgePK7__shardP8__vertexii(
	.param .u64 .ptr .align 1 _Z13apply_pr_edgePK7__shardP8__vertexii_param_0,
	.param .u64 .ptr .align 1 _Z13apply_pr_edgePK7__shardP8__vertexii_param_1,
	.param .u32 _Z13apply_pr_edgePK7__shardP8__vertexii_param_2,
	.param .u32 _Z13apply_pr_edgePK7__shardP8__vertexii_param_3
)
{
	.reg .pred 	%p<75>;
	.reg .b16 	%rs<3>;
	.reg .b32 	%r<44>;
	.reg .b64 	%rd<32>;
	.reg .b64 	%fd<167>;

	ld.param.u64 	%rd9, [_Z13apply_pr_edgePK7__shardP8__vertexii_param_0];
	ld.param.u64 	%rd10, [_Z13apply_pr_edgePK7__shardP8__vertexii_param_1];
	ld.param.u32 	%r25, [_Z13apply_pr_edgePK7__shardP8__vertexii_param_3];
	cvta.to.global.u64 	%rd1, %rd10;
	cvta.to.global.u64 	%rd2, %rd9;
	mov.u32 	%r26, %ntid.x;
	mov.u32 	%r27, %ctaid.x;
	mov.u32 	%r28, %tid.x;
	mad.lo.s32 	%r1, %r26, %r27, %r28;
	ld.global.u32 	%r29, [%rd2+4];
	add.s32 	%r2, %r29, %r1;
	ld.global.u32 	%r30, [%rd2+8];
	setp.gt.s32 	%p1, %r2, %r30;
	@%p1 bra 	$L__BB2_23;
	setp.ne.s32 	%p2, %r25, 0;
	@%p2 bra 	$L__BB2_5;
	mov.b16 	%rs2, 1;
	st.global.u8 	[d_over], %rs2;
	setp.ne.s32 	%p74, %r2, 0;
	@%p74 bra 	$L__BB2_4;
	mov.b64 	%rd30, 0;
	st.global.u64 	[%rd1], %rd30;
	bra.uni 	$L__BB2_23;
$L__BB2_4:
	mul.wide.s32 	%rd27, %r2, 16;
	add.s64 	%rd28, %rd1, %rd27;
	mov.b64 	%rd29, -4616189618054758400;
	st.global.u64 	[%rd28], %rd29;
	bra.uni 	$L__BB2_23;
$L__BB2_5:
	setp.ne.s32 	%p3, %r1, 0;
	@%p3 bra 	$L__BB2_7;
	ld.global.u64 	%rd31, [%rd2+32];
	mov.b32 	%r39, 0;
	bra.uni 	$L__BB2_8;
$L__BB2_7:
	ld.global.u64 	%rd31, [%rd2+32];
	cvta.to.global.u64 	%rd11, %rd31;
	mul.wide.s32 	%rd12, %r1, 4;
	add.s64 	%rd13, %rd11, %rd12;
	ld.global.u32 	%r39, [%rd13+-4];
$L__BB2_8:
	cvta.to.global.u64 	%rd14, %rd31;
	mul.wide.s32 	%rd15, %r1, 4;
	add.s64 	%rd16, %rd14, %rd15;
	ld.global.u32 	%r5, [%rd16];
	setp.ge.s32 	%p4, %r39, %r5;
	mov.f64 	%fd166, 0d41DFFFFFFFC00000;
	@%p4 bra 	$L__BB2_21;
	ld.global.u64 	%rd17, [%rd2+40];
	cvta.to.global.u64 	%rd6, %rd17;
	add.s32 	%r32, %r39, 1;
	max.s32 	%r33, %r5, %r32;
	sub.s32 	%r6, %r33, %r39;
	and.b32  	%r7, %r6, 15;
	sub.s32 	%r34, %r39, %r33;
	setp.gt.u32 	%p5, %r34, -16;
	mov.f64 	%fd166, 0d41DFFFFFFFC00000;
	@%p5 bra 	$L__BB2_12;
	and.b32  	%r35, %r6, -16;
	neg.s32 	%r37, %r35;
	add.s64 	%rd7, %rd6, 64;
	mov.f64 	%fd166, 0d41DFFFFFFFC00000;
$L__BB2_11:
	.pragma "nounroll";
	mul.wide.s32 	%rd18, %r39, 8;
	add.s64 	%rd19, %rd7, %rd18;
	ld.global.f64 	%fd18, [%rd19+-64];
	setp.neu.f64 	%p6, %fd18, 0dBFF0000000000000;
	setp.gt.f64 	%p7, %fd166, %fd18;
	selp.f64 	%fd20, %fd18, %fd166, %p7;
	selp.f64 	%fd21, %fd20, %fd166, %p6;
	ld.global.f64 	%fd23, [%rd19+-56];
	setp.neu.f64 	%p8, %fd23, 0dBFF0000000000000;
	setp.gt.f64 	%p9, %fd21, %fd23;
	selp.f64 	%fd25, %fd23, %fd21, %p9;
	selp.f64 	%fd26, %fd25, %fd21, %p8;
	ld.global.f64 	%fd28, [%rd19+-48];
	setp.neu.f64 	%p10, %fd28, 0dBFF0000000000000;
	setp.gt.f64 	%p11, %fd26, %fd28;
	selp.f64 	%fd30, %fd28, %fd26, %p11;
	selp.f64 	%fd31, %fd30, %fd26, %p10;
	ld.global.f64 	%fd33, [%rd19+-40];
	setp.neu.f64 	%p12, %fd33, 0dBFF0000000000000;
	setp.gt.f64 	%p13, %fd31, %fd33;
	selp.f64 	%fd35, %fd33, %fd31, %p13;
	selp.f64 	%fd36, %fd35, %fd31, %p12;
	ld.global.f64 	%fd38, [%rd19+-32];
	setp.neu.f64 	%p14, %fd38, 0dBFF0000000000000;
	setp.gt.f64 	%p15, %fd36, %fd38;
	selp.f64 	%fd40, %fd38, %fd36, %p15;
	selp.f64 	%fd41, %fd40, %fd36, %p14;
	ld.global.f64 	%fd43, [%rd19+-24];
	setp.neu.f64 	%p16, %fd43, 0dBFF0000000000000;
	setp.gt.f64 	%p17, %fd41, %fd43;
	selp.f64 	%fd45, %fd43, %fd41, %p17;
	selp.f64 	%fd46, %fd45, %fd41, %p16;
	ld.global.f64 	%fd48, [%rd19+-16];
	setp.neu.f64 	%p18, %fd48, 0dBFF0000000000000;
	setp.gt.f64 	%p19, %fd46, %fd48;
	selp.f64 	%fd50, %fd48, %fd46, %p19;
	selp.f64 	%fd51, %fd50, %fd46, %p18;
	ld.global.f64 	%fd53, [%rd19+-8];
	setp.neu.f64 	%p20, %fd53, 0dBFF0000000000000;
	setp.gt.f64 	%p21, %fd51, %fd53;
	selp.f64 	%fd55, %fd53, %fd51, %p21;
	selp.f64 	%fd56, %fd55, %fd51, %p20;
	ld.global.f64 	%fd58, [%rd19];
	setp.neu.f64 	%p22, %fd58, 0dBFF0000000000000;
	setp.gt.f64 	%p23, %fd56, %fd58;
	selp.f64 	%fd60, %fd58, %fd56, %p23;
	selp.f64 	%fd61, %fd60, %fd56, %p22;
	ld.global.f64 	%fd63, [%rd19+8];
	setp.neu.f64 	%p24, %fd63, 0dBFF0000000000000;
	setp.gt.f64 	%p25, %fd61, %fd63;
	selp.f64 	%fd65, %fd63, %fd61, %p25;
	selp.f64 	%fd66, %fd65, %fd61, %p24;
	ld.global.f64 	%fd68, [%rd19+16];
	setp.neu.f64 	%p26, %fd68, 0dBFF0000000000000;
	setp.gt.f64 	%p27, %fd66, %fd68;
	selp.f64 	%fd70, %fd68, %fd66, %p27;
	selp.f64 	%fd71, %fd70, %fd66, %p26;
	ld.global.f64 	%fd73, [%rd19+24];
	setp.neu.f64 	%p28, %fd73, 0dBFF0000000000000;
	setp.gt.f64 	%p29, %fd71, %fd73;
	selp.f64 	%fd75, %fd73, %fd71, %p29;
	selp.f64 	%fd76, %fd75, %fd71, %p28;
	ld.global.f64 	%fd78, [%rd19+32];
	setp.neu.f64 	%p30, %fd78, 0dBFF0000000000000;
	setp.gt.f64 	%p31, %fd76, %fd78;
	selp.f64 	%fd80, %fd78, %fd76, %p31;
	selp.f64 	%fd81, %fd80, %fd76, %p30;
	ld.global.f64 	%fd83, [%rd19+40];
	setp.neu.f64 	%p32, %fd83, 0dBFF0000000000000;
	setp.gt.f64 	%p33, %fd81, %fd83;
	selp.f64 	%fd85, %fd83, %fd81, %p33;
	selp.f64 	%fd86, %fd85, %fd81, %p32;
	ld.global.f64 	%fd88, [%rd19+48];
	setp.neu.f64 	%p34, %fd88, 0dBFF0000000000000;
	setp.gt.f64 	%p35, %fd86, %fd88;
	selp.f64 	%fd90, %fd88, %fd86, %p35;
	selp.f64 	%fd91, %fd90, %fd86, %p34;
	ld.global.f64 	%fd93, [%rd19+56];
	setp.neu.f64 	%p36, %fd93, 0dBFF0000000000000;
	setp.gt.f64 	%p37, %fd91, %fd93;
	selp.f64 	%fd95, %fd93, %fd91, %p37;
	selp.f64 	%fd166, %fd95, %fd91, %p36;
	add.s32 	%r39, %r39, 16;
	add.s32 	%r37, %r37, 16;
	setp.ne.s32 	%p38, %r37, 0;
	@%p38 bra 	$L__BB2_11;
$L__BB2_12:
	setp.eq.s32 	%p39, %r7, 0;
	@%p39 bra 	$L__BB2_21;
	and.b32  	%r14, %r6, 7;
	setp.lt.u32 	%p40, %r7, 8;
	@%p40 bra 	$L__BB2_15;
	mul.wide.s32 	%rd20, %r39, 8;
	add.s64 	%rd21, %rd6, %rd20;
	ld.global.f64 	%fd97, [%rd21];
	setp.neu.f64 	%p41, %fd97, 0dBFF0000000000000;
	setp.gt.f64 	%p42, %fd166, %fd97;
	selp.f64 	%fd99, %fd97, %fd166, %p42;
	selp.f64 	%fd100, %fd99, %fd166, %p41;
	ld.global.f64 	%fd102, [%rd21+8];
	setp.neu.f64 	%p43, %fd102, 0dBFF0000000000000;
	setp.gt.f64 	%p44, %fd100, %fd102;
	selp.f64 	%fd104, %fd102, %fd100, %p44;
	selp.f64 	%fd105, %fd104, %fd100, %p43;
	ld.global.f64 	%fd107, [%rd21+16];
	setp.neu.f64 	%p45, %fd107, 0dBFF0000000000000;
	setp.gt.f64 	%p46, %fd105, %fd107;
	selp.f64 	%fd109, %fd107, %fd105, %p46;
	selp.f64 	%fd110, %fd109, %fd105, %p45;
	ld.global.f64 	%fd112, [%rd21+24];
	setp.neu.f64 	%p47, %fd112, 0dBFF0000000000000;
	setp.gt.f64 	%p48, %fd110, %fd112;
	selp.f64 	%fd114, %fd112, %fd110, %p48;
	selp.f64 	%fd115, %fd114, %fd110, %p47;
	ld.global.f64 	%fd117, [%rd21+32];
	setp.neu.f64 	%p49, %fd117, 0dBFF0000000000000;
	setp.gt.f64 	%p50, %fd115, %fd117;
	selp.f64 	%fd119, %fd117, %fd115, %p50;
	selp.f64 	%fd120, %fd119, %fd115, %p49;
	ld.global.f64 	%fd122, [%rd21+40];
	setp.neu.f64 	%p51, %fd122, 0dBFF0000000000000;
	setp.gt.f64 	%p52, %fd120, %fd122;
	selp.f64 	%fd124, %fd122, %fd120, %p52;
	selp.f64 	%fd125, %fd124, %fd120, %p51;
	ld.global.f64 	%fd127, [%rd21+48];
	setp.neu.f64 	%p53, %fd127, 0dBFF0000000000000;
	setp.gt.f64 	%p54, %fd125, %fd127;
	selp.f64 	%fd129, %fd127, %fd125, %p54;
	selp.f64 	%fd130, %fd129, %fd125, %p53;
	ld.global.f64 	%fd132, [%rd21+56];
	setp.neu.f64 	%p55, %fd132, 0dBFF0000000000000;
	setp.gt.f64 	%p56, %fd130, %fd132;
	selp.f64 	%fd134, %fd132, %fd130, %p56;
	selp.f64 	%fd166, %fd134, %fd130, %p55;
	add.s32 	%r39, %r39, 8;
$L__BB2_15:
	setp.eq.s32 	%p57, %r14, 0;
	@%p57 bra 	$L__BB2_21;
	and.b32  	%r17, %r6, 3;
	setp.lt.u32 	%p58, %r14, 4;
	@%p58 bra 	$L__BB2_18;
	mul.wide.s32 	%rd22, %r39, 8;
	add.s64 	%rd23, %rd6, %rd22;
	ld.global.f64 	%fd136, [%rd23];
	setp.neu.f64 	%p59, %fd136, 0dBFF0000000000000;
	setp.gt.f64 	%p60, %fd166, %fd136;
	selp.f64 	%fd138, %fd136, %fd166, %p60;
	selp.f64 	%fd139, %fd138, %fd166, %p59;
	ld.global.f64 	%fd141, [%rd23+8];
	setp.neu.f64 	%p61, %fd141, 0dBFF0000000000000;
	setp.gt.f64 	%p62, %fd139, %fd141;
	selp.f64 	%fd143, %fd141, %fd139, %p62;
	selp.f64 	%fd144, %fd143, %fd139, %p61;
	ld.global.f64 	%fd146, [%rd23+16];
	setp.neu.f64 	%p63, %fd146, 0dBFF0000000000000;
	setp.gt.f64 	%p64, %fd144, %fd146;
	selp.f64 	%fd148, %fd146, %fd144, %p64;
	selp.f64 	%fd149, %fd148, %fd144, %p63;
	ld.global.f64 	%fd151, [%rd23+24];
	setp.neu.f64 	%p65, %fd151, 0dBFF0000000000000;
	setp.gt.f64 	%p66, %fd149, %fd151;
	selp.f64 	%fd153, %fd151, %fd149, %p66;
	selp.f64 	%fd166, %fd153, %fd149, %p65;
	add.s32 	%r39, %r39, 4;
$L__BB2_18:
	setp.eq.s32 	%p67, %r17, 0;
	@%p67 bra 	$L__BB2_21;
	neg.s32 	%r42, %r17;
$L__BB2_20:
	.pragma "nounroll";
	mul.wide.s32 	%rd24, %r39, 8;
	add.s64 	%rd25, %rd6, %rd24;
	ld.global.f64 	%fd154, [%rd25];
	setp.neu.f64 	%p68, %fd154, 0dBFF0000000000000;
	setp.gt.f64 	%p69, %fd166, %fd154;
	selp.f64 	%fd156, %fd154, %fd166, %p69;
	selp.f64 	%fd166, %fd156, %fd166, %p68;
	add.s32 	%r39, %r39, 1;
	add.s32 	%r42, %r42, 1;
	setp.ne.s32 	%p70, %r42, 0;
	@%p70 bra 	$L__BB2_20;
$L__BB2_21:
	mul.wide.s32 	%rd26, %r2, 16;
	add.s64 	%rd8, %rd1, %rd26;
	ld.global.f64 	%fd157, [%rd8];
	setp.eq.f64 	%p71, %fd157, %fd166;
	setp.eq.f64 	%p72, %fd166, 0d41DFFFFFFFC00000;
	or.pred  	%p73, %p72, %p71;
	@%p73 bra 	$L__BB2_23;
	mov.b16 	%rs1, 1;
	st.global.u8 	[d_over], %rs1;
	st.global.f64 	[%rd8], %fd166;
$L__BB2_23:
	ret;

}


// ===== COMPILED SASS (sm_100) =====

	.target	sm_100

	.elftype	@"ET_EXEC"


//--------------------- .note.nv.tkinfo           --------------------------
	.section	.note.nv.tkinfo,"",@"SHT_NOTE"
	.sectionflags	@"SHF_NOTE_NV_TKINFO"
	.tkinfo
        /*0018*/ 	.word	0x00000002
        /*0030*/ 	.string	""
        /*0030*/ 	.string	"ptxas"
        /*0030*/ 	.string	"Cuda compilation tools, release 13.0, V13.0.88"
        /*0030*/ 	.string	"Build cuda_13.0.r13.0/compiler.36424714_0"
        /*0030*/ 	.string	"-arch sm_100 -m 64 "



//--------------------- .note.nv.cuinfo           --------------------------
	.section	.note.nv.cuinfo,"",@"SHT_NOTE"
	.sectionflags	@"SHF_NOTE_NV_CUINFO"
        /*0018*/ 	.short	0x0002
        /*001a*/ 	.short	0x0064
        /*001c*/ 	.short	0x0082
	.zero		2


//--------------------- .nv.info                  --------------------------
	.section	.nv.info,"",@"SHT_CUDA_INFO"
	.align	4


	//----- nvinfo : EIATTR_REGCOUNT
	.align		4
        /*0000*/ 	.byte	0x04, 0x2f
        /*0002*/ 	.short	(.L_2 - .L_1)
	.align		4
.L_1:
        /*0004*/ 	.word	index@(_Z5resetv)
        /*0008*/ 	.word	0x00000006


	//----- nvinfo : EIATTR_FRAME_SIZE
	.align		4
.L_2:
        /*000c*/ 	.byte	0x04, 0x11
        /*000e*/ 	.short	(.L_4 - .L_3)
	.align		4
.L_3:
        /*0010*/ 	.word	index@(_Z5resetv)
        /*0014*/ 	.word	0x00000000


	//----- nvinfo : EIATTR_REGCOUNT
	.align		4
.L_4:
        /*0018*/ 	.byte	0x04, 0x2f
        /*001a*/ 	.short	(.L_6 - .L_5)
	.align		4
.L_5:
        /*001c*/ 	.word	index@(_Z14gather_pr_edgePK7__shardP8__vertexii)
        /*0020*/ 	.word	0x0000000e


	//----- nvinfo : EIATTR_FRAME_SIZE
	.align		4
.L_6:
        /*0024*/ 	.byte	0x04, 0x11
        /*0026*/ 	.short	(.L_8 - .L_7)
	.align		4
.L_7:
        /*0028*/ 	.word	index@(_Z14gather_pr_edgePK7__shardP8__vertexii)
        /*002c*/ 	.word	0x00000000


	//----- nvinfo : EIATTR_REGCOUNT
	.align		4
.L_8:
        /*0030*/ 	.byte	0x04, 0x2f
        /*0032*/ 	.short	(.L_10 - .L_9)
	.align		4
.L_9:
        /*0034*/ 	.word	index@(_Z13apply_pr_edgePK7__shardP8__vertexii)
        /*0038*/ 	.word	0x00000020


	//----- nvinfo : EIATTR_FRAME_SIZE
	.align		4
.L_10:
        /*003c*/ 	.byte	0x04, 0x11
        /*003e*/ 	.short	(.L_12 - .L_11)
	.align		4
.L_11:
        /*0040*/ 	.word	index@(_Z13apply_pr_edgePK7__shardP8__vertexii)
        /*0044*/ 	.word	0x00000000


	//----- nvinfo : EIATTR_MIN_STACK_SIZE
	.align		4
.L_12:
        /*0048*/ 	.byte	0x04, 0x12
        /*004a*/ 	.short	(.L_14 - .L_13)
	.align		4
.L_13:
        /*004c*/ 	.word	index@(_Z13apply_pr_edgePK7__shardP8__vertexii)
        /*0050*/ 	.word	0x00000000


	//----- nvinfo : EIATTR_MIN_STACK_SIZE
	.align		4
.L_14:
        /*0054*/ 	.byte	0x04, 0x12
        /*0056*/ 	.short	(.L_16 - .L_15)
	.align		4
.L_15:
        /*0058*/ 	.word	index@(_Z14gather_pr_edgePK7__shardP8__vertexii)
        /*005c*/ 	.word	0x00000000


	//----- nvinfo : EIATTR_MIN_STACK_SIZE
	.align		4
.L_16:
        /*0060*/ 	.byte	0x04, 0x12
        /*0062*/ 	.short	(.L_18 - .L_17)
	.align		4
.L_17:
        /*0064*/ 	.word	index@(_Z5resetv)
        /*0068*/ 	.word	0x00000000
.L_18:


//--------------------- .nv.compat                --------------------------
	.section	.nv.compat,"",@"SHT_CUDA_COMPAT_INFO"
	.align	4
        /*0000*/ 	.byte	0x02, 0x09, 0x00, 0x00, 0x02, 0x02, 0x01, 0x00, 0x02, 0x05, 0x05, 0x00, 0x03, 0x07, 0x01, 0x01
        /*0010*/ 	.byte	0x02, 0x03, 0x00, 0x00, 0x02, 0x06, 0x01, 0x00, 0x04, 0x0b, 0x08, 0x00, 0x01, 0x00, 0x00, 0x00
        /*0020*/ 	.byte	0x00, 0x00, 0x00, 0x00


//--------------------- .nv.info._Z13apply_pr_edgePK7__shardP8__vertexii --------------------------
	.section	.nv.info._Z13apply_pr_edgePK7__shardP8__vertexii,"",@"SHT_CUDA_INFO"
	.sectionflags	@""
	.align	4


	//----- nvinfo : EIATTR_CUDA_API_VERSION
	.align		4
        /*0000*/ 	.byte	0x04, 0x37
        /*0002*/ 	.short	(.L_20 - .L_19)
.L_19:
        /*0004*/ 	.word	0x00000082


	//----- nvinfo : EIATTR_KPARAM_INFO
	.align		4
.L_20:
        /*0008*/ 	.byte	0x04, 0x17
        /*000a*/ 	.short	(.L_22 - .L_21)
.L_21:
        /*000c*/ 	.word	0x00000000
        /*0010*/ 	.short	0x0003
        /*0012*/ 	.short	0x0014
        /*0014*/ 	.byte	0x00, 0xf0, 0x11, 0x00


	//----- nvinfo : EIATTR_KPARAM_INFO
	.align		4
.L_22:
        /*0018*/ 	.byte	0x04, 0x17
        /*001a*/ 	.short	(.L_24 - .L_23)
.L_23:
        /*001c*/ 	.word	0x00000000
        /*0020*/ 	.short	0x0002
        /*0022*/ 	.short	0x0010
        /*0024*/ 	.byte	0x00, 0xf0, 0x11, 0x00


	//----- nvinfo : EIATTR_KPARAM_INFO
	.align		4
.L_24:
        /*0028*/ 	.byte	0x04, 0x17
        /*002a*/ 	.short	(.L_26 - .L_25)
.L_25:
        /*002c*/ 	.word	0x00000000
        /*0030*/ 	.short	0x0001
        /*0032*/ 	.short	0x0008
        /*0034*/ 	.byte	0x00, 0xf5, 0x21, 0x00


	//----- nvinfo : EIATTR_KPARAM_INFO
	.align		4
.L_26:
        /*0038*/ 	.byte	0x04, 0x17
        /*003a*/ 	.short	(.L_28 - .L_27)
.L_27:
        /*003c*/ 	.word	0x00000000
        /*0040*/ 	.short	0x0000
        /*0042*/ 	.short	0x0000
        /*0044*/ 	.byte	0x00, 0xf5, 0x21, 0x00


	//----- nvinfo : EIATTR_SPARSE_MMA_MASK
	.align		4
.L_28:
        /*0048*/ 	.byte	0x03, 0x50
        /*004a*/ 	.short	0x0000


	//----- nvinfo : EIATTR_MAXREG_COUNT
	.align		4
        /*004c*/ 	.byte	0x03, 0x1b
        /*004e*/ 	.short	0x00ff


	//----- nvinfo : EIATTR_MERCURY_ISA_VERSION
	.align		4
        /*0050*/ 	.byte	0x03, 0x5f
        /*0052*/ 	.short	0x0101


	//----- nvinfo : EIATTR_VRC_CTA_INIT_COUNT
	.align		4
        /*0054*/ 	.byte	0x02, 0x4a
	.zero		1
	.zero		1


	//----- nvinfo : EIATTR_EXIT_INSTR_OFFSETS
	.align		4
        /*0058*/ 	.byte	0x04, 0x1c
        /*005a*/ 	.short	(.L_30 - .L_29)


	//   ....[0]....
.L_29:
        /*005c*/ 	.word	0x000000b0


	//   ....[1]....
        /*0060*/ 	.word	0x00000150


	//   ....[2]....
        /*0064*/ 	.word	0x000001b0


	//   ....[3]....
        /*0068*/ 	.word	0x000010b0


	//   ....[4]....
        /*006c*/ 	.word	0x00001100


	//----- nvinfo : EIATTR_CRS_STACK_SIZE
	.align		4
.L_30:
        /*0070*/ 	.byte	0x04, 0x1e
        /*0072*/ 	.short	(.L_32 - .L_31)
.L_31:
        /*0074*/ 	.word	0x00000000


	//----- nvinfo : EIATTR_CBANK_PARAM_SIZE
	.align		4
.L_32:
        /*0078*/ 	.byte	0x03, 0x19
        /*007a*/ 	.short	0x0018


	//----- nvinfo : EIATTR_PARAM_CBANK
	.align		4
        /*007c*/ 	.byte	0x04, 0x0a
        /*007e*/ 	.short	(.L_34 - .L_33)
	.align		4
.L_33:
        /*0080*/ 	.word	index@(.nv.constant0._Z13apply_pr_edgePK7__shardP8__vertexii)
        /*0084*/ 	.short	0x0380
        /*0086*/ 	.short	0x0018


	//----- nvinfo : EIATTR_SW_WAR
	.align		4
.L_34:
        /*0088*/ 	.byte	0x04, 0x36
        /*008a*/ 	.short	(.L_36 - .L_35)
.L_35:
        /*008c*/ 	.word	0x00000008
.L_36:


//--------------------- .nv.info._Z14gather_pr_edgePK7__shardP8__vertexii --------------------------
	.section	.nv.info._Z14gather_pr_edgePK7__shardP8__vertexii,"",@"SHT_CUDA_INFO"
	.sectionflags	@""
	.align	4


	//----- nvinfo : EIATTR_CUDA_API_VERSION
	.align		4
        /*0000*/ 	.byte	0x04, 0x37
        /*0002*/ 	.short	(.L_38 - .L_37)
.L_37:
        /*0004*/ 	.word	0x00000082


	//----- nvinfo : EIATTR_KPARAM_INFO
	.align		4
.L_38:
        /*0008*/ 	.byte	0x04, 0x17
        /*000a*/ 	.short	(.L_40 - .L_39)
.L_39:
        /*000c*/ 	.word	0x00000000
        /*0010*/ 	.short	0x0003
        /*0012*/ 	.short	0x0014
        /*0014*/ 	.byte	0x00, 0xf0, 0x11, 0x00


	//----- nvinfo : EIATTR_KPARAM_INFO
	.align		4
.L_40:
        /*0018*/ 	.byte	0x04, 0x17
        /*001a*/ 	.short	(.L_42 - .L_41)
.L_41:
        /*001c*/ 	.word	0x00000000
        /*0020*/ 	.short	0x0002
        /*0022*/ 	.short	0x0010
        /*0024*/ 	.byte	0x00, 0xf0, 0x11, 0x00


	//----- nvinfo : EIATTR_KPARAM_INFO
	.align		4
.L_42:
        /*0028*/ 	.byte	0x04, 0x17
        /*002a*/ 	.short	(.L_44 - .L_43)
.L_43:
        /*002c*/ 	.word	0x00000000
        /*0030*/ 	.short	0x0001
        /*0032*/ 	.short	0x0008
        /*0034*/ 	.byte	0x00, 0xf5, 0x21, 0x00


	//----- nvinfo : EIATTR_KPARAM_INFO
	.align		4
.L_44:
        /*0038*/ 	.byte	0x04, 0x17
        /*003a*/ 	.short	(.L_46 - .L_45)
.L_45:
        /*003c*/ 	.word	0x00000000
        /*0040*/ 	.short	0x0000
        /*0042*/ 	.short	0x0000
        /*0044*/ 	.byte	0x00, 0xf5, 0x21, 0x00


	//----- nvinfo : EIATTR_SPARSE_MMA_MASK
	.align		4
.L_46:
        /*0048*/ 	.byte	0x03, 0x50
        /*004a*/ 	.short	0x0000


	//----- nvinfo : EIATTR_MAXREG_COUNT
	.align		4
        /*004c*/ 	.byte	0x03, 0x1b
        /*004e*/ 	.short	0x00ff


	//----- nvinfo : EIATTR_MERCURY_ISA_VERSION
	.align		4
        /*0050*/ 	.byte	0x03, 0x5f
        /*0052*/ 	.short	0x0101


	//----- nvinfo : EIATTR_VRC_CTA_INIT_COUNT
	.align		4
        /*0054*/ 	.byte	0x02, 0x4a
	.zero		1
	.zero		1


	//----- nvinfo : EIATTR_EXIT_INSTR_OFFSETS
	.align		4
        /*0058*/ 	.byte	0x04, 0x1c
        /*005a*/ 	.short	(.L_48 - .L_47)


	//   ....[0]....
.L_47:
        /*005c*/ 	.word	0x00000030


	//   ....[1]....
        /*0060*/ 	.word	0x000000c0


	//   ....[2]....
        /*0064*/ 	.word	0x000004c0


	//   ....[3]....
        /*0068*/ 	.word	0x00000540


	//----- nvinfo : EIATTR_CRS_STACK_SIZE
	.align		4
.L_48:
        /*006c*/ 	.byte	0x04, 0x1e
        /*006e*/ 	.short	(.L_50 - .L_49)
.L_49:
        /*0070*/ 	.word	0x00000000


	//----- nvinfo : EIATTR_CBANK_PARAM_SIZE
	.align		4
.L_50:
        /*0074*/ 	.byte	0x03, 0x19
        /*0076*/ 	.short	0x0018


	//----- nvinfo : EIATTR_PARAM_CBANK
	.align		4
        /*0078*/ 	.byte	0x04, 0x0a
        /*007a*/ 	.short	(.L_52 - .L_51)
	.align		4
.L_51:
        /*007c*/ 	.word	index@(.nv.constant0._Z14gather_pr_edgePK7__shardP8__vertexii)
        /*0080*/ 	.short	0x0380
        /*0082*/ 	.short	0x0018


	//----- nvinfo : EIATTR_SW_WAR
	.align		4
.L_52:
        /*0084*/ 	.byte	0x04, 0x36
        /*0086*/ 	.short	(.L_54 - .L_53)
.L_53:
        /*0088*/ 	.word	0x00000008
.L_54:


//--------------------- .nv.info._Z5resetv        --------------------------
	.section	.nv.info._Z5resetv,"",@"SHT_CUDA_INFO"
	.sectionflags	@""
	.align	4


	//----- nvinfo : EIATTR_CUDA_API_VERSION
	.align		4
        /*0000*/ 	.byte	0x04, 0x37
        /*0002*/ 	.short	(.L_56 - .L_55)
.L_55:
        /*0004*/ 	.word	0x00000082


	//----- nvinfo : EIATTR_SPARSE_MMA_MASK
	.align		4
.L_56:
        /*0008*/ 	.byte	0x03, 0x50
        /*000a*/ 	.short	0x0000


	//----- nvinfo : EIATTR_MAXREG_COUNT
	.align		4
        /*000c*/ 	.byte	0x03, 0x1b
        /*000e*/ 	.short	0x00ff


	//----- nvinfo : EIATTR_MERCURY_ISA_VERSION
	.align		4
        /*0010*/ 	.byte	0x03, 0x5f
        /*0012*/ 	.short	0x0101


	//----- nvinfo : EIATTR_VRC_CTA_INIT_COUNT
	.align		4
        /*0014*/ 	.byte	0x02, 0x4a
	.zero		1
	.zero		1


	//----- nvinfo : EIATTR_EXIT_INSTR_OFFSETS
	.align		4
        /*0018*/ 	.byte	0x04, 0x1c
        /*001a*/ 	.short	(.L_58 - .L_57)


	//   ....[0]....
.L_57:
        /*001c*/ 	.word	0x00000040


	//----- nvinfo : EIATTR_SW_WAR
	.align		4
.L_58:
        /*0020*/ 	.byte	0x04, 0x36
        /*0022*/ 	.short	(.L_60 - .L_59)
.L_59:
        /*0024*/ 	.word	0x00000008
.L_60:


//--------------------- .nv.callgraph             --------------------------
	.section	.nv.callgraph,"",@"SHT_CUDA_CALLGRAPH"
	.align	4
	.sectionentsize	8
	.align		4
        /*0000*/ 	.word	0x00000000
	.align		4
        /*0004*/ 	.word	0xffffffff
	.align		4
        /*0008*/ 	.word	0x00000000
	.align		4
        /*000c*/ 	.word	0xfffffffe
	.align		4
        /*0010*/ 	.word	0x00000000
	.align		4
        /*0014*/ 	.word	0xfffffffd
	.align		4
        /*0018*/ 	.word	0x00000000
	.align		4
        /*001c*/ 	.word	0xfffffffc


//--------------------- .nv.constant4             --------------------------
	.section	.nv.constant4,"a",@progbits
	.align	8
	.align		8
.nv.constant4:
        /*0000*/ 	.dword	d_over


//--------------------- .text._Z13apply_pr_edgePK7__shardP8__vertexii --------------------------
	.section	.text._Z13apply_pr_edgePK7__shardP8__vertexii,"ax",@progbits
	.align	128
        .global         _Z13apply_pr_edgePK7__shardP8__vertexii
        .type           _Z13apply_pr_edgePK7__shardP8__vertexii,@function
        .size           _Z13apply_pr_edgePK7__shardP8__vertexii,(.L_x_23 - _Z13apply_pr_edgePK7__shardP8__vertexii)
        .other          _Z13apply_pr_edgePK7__shardP8__vertexii,@"STO_CUDA_ENTRY STV_DEFAULT"
_Z13apply_pr_edgePK7__shardP8__vertexii:
.text._Z13apply_pr_edgePK7__shardP8__vertexii:
[----:B------:R-:W-:Y:S08]  /*0000*/  LDC R1, c[0x0][0x37c] ;  /* 0x0000df00ff017b82 */ /* 0x000ff00000000800 */
[----:B------:R-:W0:Y:S01]  /*0010*/  LDC.64 R10, c[0x0][0x380] ;  /* 0x0000e000ff0a7b82 */ /* 0x000e220000000a00 */
[----:B------:R-:W0:Y:S02]  /*0020*/  LDCU.64 UR4, c[0x0][0x358] ;  /* 0x00006b00ff0477ac */ /* 0x000e240008000a00 */
[----:B0-----:R-:W2:Y:S04]  /*0030*/  LDG.E R0, desc[UR4][R10.64+0x4] ;  /* 0x000004040a007981 */ /* 0x001ea8000c1e1900 */
[----:B------:R-:W3:Y:S01]  /*0040*/  LDG.E R3, desc[UR4][R10.64+0x8] ;  /* 0x000008040a037981 */ /* 0x000ee2000c1e1900 */
[----:B------:R-:W0:Y:S01]  /*0050*/  LDCU UR6, c[0x0][0x360] ;  /* 0x00006c00ff0677ac */ /* 0x000e220008000800 */
[----:B------:R-:W0:Y:S01]  /*0060*/  S2R R7, SR_CTAID.X ;  /* 0x0000000000077919 */ /* 0x000e220000002500 */
[----:B------:R-:W0:Y:S02]  /*0070*/  S2R R2, SR_TID.X ;  /* 0x0000000000027919 */ /* 0x000e240000002100 */
[----:B0-----:R-:W-:-:S04]  /*0080*/  IMAD R7, R7, UR6, R2 ;  /* 0x0000000607077c24 */ /* 0x001fc8000f8e0202 */
[----:B--2---:R-:W-:-:S05]  /*0090*/  IMAD.IADD R0, R7, 0x1, R0 ;  /* 0x0000000107007824 */ /* 0x004fca00078e0200 */
[----:B---3--:R-:W-:-:S13]  /*00a0*/  ISETP.GT.AND P0, PT, R0, R3, PT ;  /* 0x000000030000720c */ /* 0x008fda0003f04270 */
[----:B------:R-:W-:Y:S05]  /*00b0*/  @P0 EXIT ;  /* 0x000000000000094d */ /* 0x000fea0003800000 */
[----:B------:R-:W0:Y:S02]  /*00c0*/  LDCU UR6, c[0x0][0x394] ;  /* 0x00007280ff0677ac */ /* 0x000e240008000800 */
[----:B0-----:R-:W-:-:S09]  /*00d0*/  UISETP.NE.AND UP0, UPT, UR6, URZ, UPT ;  /* 0x000000ff0600728c */ /* 0x001fd2000bf05270 */
[----:B------:R-:W-:Y:S05]  /*00e0*/  BRA.U UP0, `(.L_x_0) ;  /* 0x0000000100347547 */ /* 0x000fea000b800000 */
[----:B------:R-:W-:Y:S01]  /*00f0*/  ISETP.NE.AND P0, PT, R0, RZ, PT ;  /* 0x000000ff0000720c */ /* 0x000fe20003f05270 */
[----:B------:R-:W0:Y:S01]  /*0100*/  LDC.64 R2, c[0x4][RZ] ;  /* 0x01000000ff027b82 */ /* 0x000e220000000a00 */
[----:B------:R-:W-:-:S11]  /*0110*/  IMAD.MOV.U32 R4, RZ, RZ, 0x1 ;  /* 0x00000001ff047424 */ /* 0x000fd600078e00ff */
[----:B------:R-:W1:Y:S01]  /*0120*/  @!P0 LDC.64 R6, c[0x0][0x388] ;  /* 0x0000e200ff068b82 */ /* 0x000e620000000a00 */
[----:B0-----:R0:W-:Y:S04]  /*0130*/  STG.E.U8 desc[UR4][R2.64], R4 ;  /* 0x0000000402007986 */ /* 0x0011e8000c101104 */
[----:B-1----:R0:W-:Y:S01]  /*0140*/  @!P0 STG.E.64 desc[UR4][R6.64], RZ ;  /* 0x000000ff06008986 */ /* 0x0021e2000c101b04 */
[----:B------:R-:W-:Y:S05]  /*0150*/  @!P0 EXIT ;  /* 0x000000000000894d */ /* 0x000fea0003800000 */
[----:B0-----:R-:W0:Y:S01]  /*0160*/  LDC.64 R2, c[0x0][0x388] ;  /* 0x0000e200ff027b82 */ /* 0x001e220000000a00 */
[----:B------:R-:W-:Y:S02]  /*0170*/  IMAD.MOV.U32 R4, RZ, RZ, 0x0 ;  /* 0x00000000ff047424 */ /* 0x000fe400078e00ff */
[----:B------:R-:W-:Y:S02]  /*0180*/  IMAD.MOV.U32 R5, RZ, RZ, -0x40100000 ;  /* 0xbff00000ff057424 */ /* 0x000fe400078e00ff */
[----:B0-----:R-:W-:-:S05]  /*0190*/  IMAD.WIDE R2, R0, 0x10, R2 ;  /* 0x0000001000027825 */ /* 0x001fca00078e0202 */
[----:B------:R-:W-:Y:S01]  /*01a0*/  STG.E.64 desc[UR4][R2.64], R4 ;  /* 0x0000000402007986 */ /* 0x000fe2000c101b04 */
[----:B------:R-:W-:Y:S05]  /*01b0*/  EXIT ;  /* 0x000000000000794d */ /* 0x000fea0003800000 */
.L_x_0:
[----:B------:R-:W2:Y:S01]  /*01c0*/  LDG.E.64 R2, desc[UR4][R10.64+0x20] ;  /* 0x000020040a027981 */ /* 0x000ea2000c1e1b00 */
[----:B------:R-:W-:-:S13]  /*01d0*/  ISETP.NE.AND P0, PT, R7, RZ, PT ;  /* 0x000000ff0700720c */ /* 0x000fda0003f05270 */
[----:B------:R-:W-:Y:S02]  /*01e0*/  @!P0 IMAD.MOV.U32 R5, RZ, RZ, RZ ;  /* 0x000000ffff058224 */ /* 0x000fe400078e00ff */
[----:B--2---:R-:W-:-:S04]  /*01f0*/  @P0 IMAD.WIDE R8, R7, 0x4, R2 ;  /* 0x0000000407080825 */ /* 0x004fc800078e0202 */
[----:B------:R-:W-:Y:S01]  /*0200*/  IMAD.WIDE R2, R7, 0x4, R2 ;  /* 0x0000000407027825 */ /* 0x000fe200078e0202 */
[----:B------:R-:W2:Y:S05]  /*0210*/  @P0 LDG.E R5, desc[UR4][R8.64+-0x4] ;  /* 0xfffffc0408050981 */ /* 0x000eaa000c1e1900 */
[----:B------:R-:W2:Y:S01]  /*0220*/  LDG.E R2, desc[UR4][R2.64] ;  /* 0x0000000402027981 */ /* 0x000ea2000c1e1900 */
[----:B------:R-:W-:Y:S01]  /*0230*/  BSSY.RECONVERGENT B0, `(.L_x_1) ;  /* 0x00000e0000007945 */ /* 0x000fe20003800200 */
[----:B------:R-:W-:Y:S02]  /*0240*/  IMAD.MOV.U32 R6, RZ, RZ, -0x400000 ;  /* 0xffc00000ff067424 */ /* 0x000fe400078e00ff */
[----:B------:R-:W-:Y:S01]  /*0250*/  IMAD.MOV.U32 R7, RZ, RZ, 0x41dfffff ;  /* 0x41dfffffff077424 */ /* 0x000fe200078e00ff */
[----:B--2---:R-:W-:-:S13]  /*0260*/  ISETP.GE.AND P0, PT, R5, R2, PT ;  /* 0x000000020500720c */ /* 0x004fda0003f06270 */
[----:B------:R-:W-:Y:S05]  /*0270*/  @P0 BRA `(.L_x_2) ;  /* 0x0000000c006c0947 */ /* 0x000fea0003800000 */
[----:B------:R0:W5:Y:S01]  /*0280*/  LDG.E.64 R8, desc[UR4][R10.64+0x28] ;  /* 0x000028040a087981 */ /* 0x000162000c1e1b00 */
[C---:B------:R-:W-:Y:S01]  /*0290*/  VIADDMNMX R4, R5.reuse, 0x1, R2, !PT ;  /* 0x0000000105047846 */ /* 0x040fe20007800102 */
[----:B------:R-:W-:Y:S01]  /*02a0*/  BSSY.RECONVERGENT B1, `(.L_x_3) ;  /* 0x0000076000017945 */ /* 0x000fe20003800200 */
[----:B------:R-:W-:Y:S02]  /*02b0*/  IMAD.MOV.U32 R6, RZ, RZ, -0x400000 ;  /* 0xffc00000ff067424 */ /* 0x000fe400078e00ff */
[----:B------:R-:W-:Y:S02]  /*02c0*/  IMAD.MOV.U32 R7, RZ, RZ, 0x41dfffff ;  /* 0x41dfffffff077424 */ /* 0x000fe400078e00ff */
[----:B------:R-:W-:Y:S02]  /*02d0*/  IMAD.IADD R3, R5, 0x1, -R4 ;  /* 0x0000000105037824 */ /* 0x000fe400078e0a04 */
[----:B------:R-:W-:-:S03]  /*02e0*/  IMAD.IADD R2, R4, 0x1, -R5 ;  /* 0x0000000104027824 */ /* 0x000fc600078e0a05 */
[----:B------:R-:W-:Y:S02]  /*02f0*/  ISETP.GT.U32.AND P1, PT, R3, -0x10, PT ;  /* 0xfffffff00300780c */ /* 0x000fe40003f24070 */
[----:B------:R-:W-:-:S04]  /*0300*/  LOP3.LUT R4, R2, 0xf, RZ, 0xc0, !PT ;  /* 0x0000000f02047812 */ /* 0x000fc800078ec0ff */
[----:B------:R-:W-:-:S07]  /*0310*/  ISETP.NE.AND P0, PT, R4, RZ, PT ;  /* 0x000000ff0400720c */ /* 0x000fce0003f05270 */
[----:B0-----:R-:W-:Y:S06]  /*0320*/  @P1 BRA `(.L_x_4) ;  /* 0x0000000400b41947 */ /* 0x001fec0003800000 */
[----:B-----5:R-:W-:Y:S01]  /*0330*/  IADD3 R10, P1, PT, R8, 0x40, RZ ;  /* 0x00000040080a7810 */ /* 0x020fe20007f3e0ff */
[----:B------:R-:W-:Y:S01]  /*0340*/  IMAD.MOV.U32 R6, RZ, RZ, -0x400000 ;  /* 0xffc00000ff067424 */ /* 0x000fe200078e00ff */
[----:B------:R-:W-:Y:S01]  /*0350*/  LOP3.LUT R28, R2, 0xfffffff0, RZ, 0xc0, !PT ;  /* 0xfffffff0021c7812 */ /* 0x000fe200078ec0ff */
[----:B------:R-:W-:Y:S02]  /*0360*/  IMAD.MOV.U32 R7, RZ, RZ, 0x41dfffff ;  /* 0x41dfffffff077424 */ /* 0x000fe400078e00ff */
[----:B------:R-:W-:Y:S02]  /*0370*/  IMAD.X R11, RZ, RZ, R9, P1 ;  /* 0x000000ffff0b7224 */ /* 0x000fe400008e0609 */
[----:B------:R-:W-:-:S07]  /*0380*/  IMAD.MOV R28, RZ, RZ, -R28 ;  /* 0x000000ffff1c7224 */ /* 0x000fce00078e0a1c */
.L_x_5:
[----:B------:R-:W-:-:S05]  /*0390*/  IMAD.WIDE R26, R5, 0x8, R10 ;  /* 0x00000008051a7825 */ /* 0x000fca00078e020a */
[----:B------:R-:W2:Y:S04]  /*03a0*/  LDG.E.64 R16, desc[UR4][R26.64+-0x40] ;  /* 0xffffc0041a107981 */ /* 0x000ea8000c1e1b00 */
[----:B------:R-:W3:Y:S04]  /*03b0*/  LDG.E.64 R20, desc[UR4][R26.64+-0x38] ;  /* 0xffffc8041a147981 */ /* 0x000ee8000c1e1b00 */
[----:B------:R-:W4:Y:S04]  /*03c0*/  LDG.E.64 R22, desc[UR4][R26.64+-0x30] ;  /* 0xffffd0041a167981 */ /* 0x000f28000c1e1b00 */
[----:B------:R-:W5:Y:S04]  /*03d0*/  LDG.E.64 R12, desc[UR4][R26.64+-0x28] ;  /* 0xffffd8041a0c7981 */ /* 0x000f68000c1e1b00 */
[----:B------:R-:W5:Y:S04]  /*03e0*/  LDG.E.64 R14, desc[UR4][R26.64+-0x20] ;  /* 0xffffe0041a0e7981 */ /* 0x000f68000c1e1b00 */
[----:B------:R-:W5:Y:S01]  /*03f0*/  LDG.E.64 R24, desc[UR4][R26.64+0x38] ;  /* 0x000038041a187981 */ /* 0x000f62000c1e1b00 */
[----:B--2---:R-:W-:-:S02]  /*0400*/  DSETP.GT.AND P1, PT, R6, R16, PT ;  /* 0x000000100600722a */ /* 0x004fc40003f24000 */
[----:B------:R-:W-:-:S04]  /*0410*/  DSETP.NEU.AND P2, PT, R16, -1, PT ;  /* 0xbff000001000742a */ /* 0x000fc80003f4d000 */
[-C--:B------:R-:W-:Y:S02]  /*0420*/  FSEL R3, R16, R6.reuse, P1 ;  /* 0x0000000610037208 */ /* 0x080fe40000800000 */
[-C--:B------:R-:W-:Y:S02]  /*0430*/  FSEL R19, R17, R7.reuse, P1 ;  /* 0x0000000711137208 */ /* 0x080fe40000800000 */
[----:B------:R-:W2:Y:S01]  /*0440*/  LDG.E.64 R16, desc[UR4][R26.64+-0x18] ;  /* 0xffffe8041a107981 */ /* 0x000ea2000c1e1b00 */
[----:B------:R-:W-:Y:S01]  /*0450*/  FSEL R6, R3, R6, P2 ;  /* 0x0000000603067208 */ /* 0x000fe20001000000 */
[----:B---3--:R-:W-:Y:S01]  /*0460*/  DSETP.NEU.AND P1, PT, R20, -1, PT ;  /* 0xbff000001400742a */ /* 0x008fe20003f2d000 */
[----:B------:R-:W-:Y:S02]  /*0470*/  FSEL R3, R19, R7, P2 ;  /* 0x0000000713037208 */ /* 0x000fe40001000000 */
[----:B------:R-:W3:Y:S03]  /*0480*/  LDG.E.64 R18, desc[UR4][R26.64+-0x10] ;  /* 0xfffff0041a127981 */ /* 0x000ee6000c1e1b00 */
[----:B------:R-:W-:-:S06]  /*0490*/  IMAD.MOV.U32 R7, RZ, RZ, R3 ;  /* 0x000000ffff077224 */ /* 0x000fcc00078e0003 */
[----:B------:R-:W-:Y:S02]  /*04a0*/  DSETP.GT.AND P3, PT, R6, R20, PT ;  /* 0x000000140600722a */ /* 0x000fe40003f64000 */
[----:B----4-:R-:W-:-:S04]  /*04b0*/  DSETP.NEU.AND P2, PT, R22, -1, PT ;  /* 0xbff000001600742a */ /* 0x010fc80003f4d000 */
[----:B------:R-:W-:Y:S02]  /*04c0*/  @P1 FSEL R6, R20, R6, P3 ;  /* 0x0000000614061208 */ /* 0x000fe40001800000 */
[----:B------:R-:W-:Y:S02]  /*04d0*/  @P1 FSEL R3, R21, R3, P3 ;  /* 0x0000000315031208 */ /* 0x000fe40001800000 */
[----:B------:R-:W4:Y:S03]  /*04e0*/  LDG.E.64 R20, desc[UR4][R26.64+-0x8] ;  /* 0xfffff8041a147981 */ /* 0x000f26000c1e1b00 */
[----:B------:R-:W-:-:S06]  /*04f0*/  IMAD.MOV.U32 R7, RZ, RZ, R3 ;  /* 0x000000ffff077224 */ /* 0x000fcc00078e0003 */
[----:B------:R-:W-:-:S06]  /*0500*/  DSETP.GT.AND P1, PT, R6, R22, PT ;  /* 0x000000160600722a */ /* 0x000fcc0003f24000 */
[----:B------:R-:W-:Y:S02]  /*0510*/  @P2 FSEL R6, R22, R6, P1 ;  /* 0x0000000616062208 */ /* 0x000fe40000800000 */
[----:B------:R-:W-:Y:S02]  /*0520*/  @P2 FSEL R3, R23, R3, P1 ;  /* 0x0000000317032208 */ /* 0x000fe40000800000 */
[----:B------:R-:W4:Y:S01]  /*0530*/  LDG.E.64 R22, desc[UR4][R26.64] ;  /* 0x000000041a167981 */ /* 0x000f22000c1e1b00 */
[----:B-----5:R-:W-:Y:S02]  /*0540*/  DSETP.NEU.AND P1, PT, R12, -1, PT ;  /* 0xbff000000c00742a */ /* 0x020fe40003f2d000 */
[----:B------:R-:W-:-:S06]  /*0550*/  IMAD.MOV.U32 R7, RZ, RZ, R3 ;  /* 0x000000ffff077224 */ /* 0x000fcc00078e0003 */
[----:B------:R-:W-:-:S06]  /*0560*/  DSETP.GT.AND P2, PT, R6, R12, PT ;  /* 0x0000000c0600722a */ /* 0x000fcc0003f44000 */
[----:B------:R-:W-:Y:S02]  /*0570*/  @P1 FSEL R6, R12, R6, P2 ;  /* 0x000000060c061208 */ /* 0x000fe40001000000 */
[----:B------:R-:W-:Y:S02]  /*0580*/  @P1 FSEL R3, R13, R3, P2 ;  /* 0x000000030d031208 */ /* 0x000fe40001000000 */
[----:B------:R-:W5:Y:S01]  /*0590*/  LDG.E.64 R12, desc[UR4][R26.64+0x8] ;  /* 0x000008041a0c7981 */ /* 0x000f62000c1e1b00 */
[----:B------:R-:W-:Y:S02]  /*05a0*/  DSETP.NEU.AND P2, PT, R14, -1, PT ;  /* 0xbff000000e00742a */ /* 0x000fe40003f4d000 */
[----:B------:R-:W-:-:S06]  /*05b0*/  IMAD.MOV.U32 R7, RZ, RZ, R3 ;  /* 0x000000ffff077224 */ /* 0x000fcc00078e0003 */
[----:B------:R-:W-:-:S06]  /*05c0*/  DSETP.GT.AND P3, PT, R6, R14, PT ;  /* 0x0000000e0600722a */ /* 0x000fcc0003f64000 */
[----:B------:R-:W-:Y:S02]  /*05d0*/  @P2 FSEL R6, R14, R6, P3 ;  /* 0x000000060e062208 */ /* 0x000fe40001800000 */
[----:B------:R-:W-:Y:S02]  /*05e0*/  @P2 FSEL R3, R15, R3, P3 ;  /* 0x000000030f032208 */ /* 0x000fe40001800000 */
[----:B------:R-:W5:Y:S03]  /*05f0*/  LDG.E.64 R14, desc[UR4][R26.64+0x10] ;  /* 0x000010041a0e7981 */ /* 0x000f66000c1e1b00 */
[----:B------:R-:W-:Y:S01]  /*0600*/  IMAD.MOV.U32 R7, RZ, RZ, R3 ;  /* 0x000000ffff077224 */ /* 0x000fe200078e0003 */
[----:B--2---:R-:W-:-:S05]  /*0610*/  DSETP.NEU.AND P1, PT, R16, -1, PT ;  /* 0xbff000001000742a */ /* 0x004fca0003f2d000 */
[----:B------:R-:W-:Y:S02]  /*0620*/  DSETP.GT.AND P3, PT, R6, R16, PT ;  /* 0x000000100600722a */ /* 0x000fe40003f64000 */
[----:B---3--:R-:W-:-:S07]  /*0630*/  DSETP.NEU.AND P2, PT, R18, -1, PT ;  /* 0xbff000001200742a */ /* 0x008fce0003f4d000 */
[----:B------:R-:W-:Y:S02]  /*0640*/  @P1 FSEL R6, R16, R6, P3 ;  /* 0x0000000610061208 */ /* 0x000fe40001800000 */
[----:B------:R-:W-:Y:S02]  /*0650*/  @P1 FSEL R3, R17, R3, P3 ;  /* 0x0000000311031208 */ /* 0x000fe40001800000 */
[----:B------:R-:W2:Y:S03]  /*0660*/  LDG.E.64 R16, desc[UR4][R26.64+0x18] ;  /* 0x000018041a107981 */ /* 0x000ea6000c1e1b00 */
[----:B------:R-:W-:-:S06]  /*0670*/  IMAD.MOV.U32 R7, RZ, RZ, R3 ;  /* 0x000000ffff077224 */ /* 0x000fcc00078e0003 */
[----:B------:R-:W-:Y:S02]  /*0680*/  DSETP.GT.AND P3, PT, R6, R18, PT ;  /* 0x000000120600722a */ /* 0x000fe40003f64000 */
[----:B----4-:R-:W-:-:S04]  /*0690*/  DSETP.NEU.AND P1, PT, R20, -1, PT ;  /* 0xbff000001400742a */ /* 0x010fc80003f2d000 */
[----:B------:R-:W-:Y:S02]  /*06a0*/  @P2 FSEL R6, R18, R6, P3 ;  /* 0x0000000612062208 */ /* 0x000fe40001800000 */
[----:B------:R-:W-:Y:S02]  /*06b0*/  @P2 FSEL R3, R19, R3, P3 ;  /* 0x0000000313032208 */ /* 0x000fe40001800000 */
[----:B------:R-:W3:Y:S03]  /*06c0*/  LDG.E.64 R18, desc[UR4][R26.64+0x20] ;  /* 0x000020041a127981 */ /* 0x000ee6000c1e1b00 */
[----:B------:R-:W-:-:S06]  /*06d0*/  IMAD.MOV.U32 R7, RZ, RZ, R3 ;  /* 0x000000ffff077224 */ /* 0x000fcc00078e0003 */
[----:B------:R-:W-:Y:S02]  /*06e0*/  DSETP.GT.AND P3, PT, R6, R20, PT ;  /* 0x000000140600722a */ /* 0x000fe40003f64000 */
[----:B------:R-:W-:-:S04]  /*06f0*/  DSETP.NEU.AND P2, PT, R22, -1, PT ;  /* 0xbff000001600742a */ /* 0x000fc80003f4d000 */
        /* <DEDUP_REMOVED lines=10> */
[----:B------:R-:W-:Y:S02]  /*07a0*/  DSETP.GT.AND P3, PT, R6, R12, PT ;  /* 0x0000000c0600722a */ /* 0x000fe40003f64000 */
[----:B------:R-:W-:-:S04]  /*07b0*/  DSETP.NEU.AND P1, PT, R14, -1, PT ;  /* 0xbff000000e00742a */ /* 0x000fc80003f2d000 */
[----:B------:R-:W-:Y:S02]  /*07c0*/  @P2 FSEL R3, R13, R3, P3 ;  /* 0x000000030d032208 */ /* 0x000fe40001800000 */
[----:B------:R-:W-:-:S03]  /*07d0*/  @P2 FSEL R6, R12, R6, P3 ;  /* 0x000000060c062208 */ /* 0x000fc60001800000 */
[----:B------:R-:W-:-:S06]  /*07e0*/  IMAD.MOV.U32 R7, RZ, RZ, R3 ;  /* 0x000000ffff077224 */ /* 0x000fcc00078e0003 */
[----:B------:R-:W-:-:S06]  /*07f0*/  DSETP.GT.AND P3, PT, R6, R14, PT ;  /* 0x0000000e0600722a */ /* 0x000fcc0003f64000 */
[----:B------:R-:W-:Y:S02]  /*0800*/  @P1 FSEL R3, R15, R3, P3 ;  /* 0x000000030f031208 */ /* 0x000fe40001800000 */
[----:B------:R-:W-:-:S03]  /*0810*/  @P1 FSEL R6, R14, R6, P3 ;  /* 0x000000060e061208 */ /* 0x000fc60001800000 */
[----:B------:R-:W-:Y:S02]  /*0820*/  IMAD.MOV.U32 R7, RZ, RZ, R3 ;  /* 0x000000ffff077224 */ /* 0x000fe400078e0003 */
[----:B------:R-:W-:Y:S02]  /*0830*/  VIADD R28, R28, 0x10 ;  /* 0x000000101c1c7836 */ /* 0x000fe40000000000 */
[----:B------:R-:W-:Y:S01]  /*0840*/  VIADD R5, R5, 0x10 ;  /* 0x0000001005057836 */ /* 0x000fe20000000000 */
[----:B--2---:R-:W-:Y:S02]  /*0850*/  DSETP.NEU.AND P2, PT, R16, -1, PT ;  /* 0xbff000001000742a */ /* 0x004fe40003f4d000 */
[----:B------:R-:W-:-:S12]  /*0860*/  DSETP.GT.AND P3, PT, R6, R16, PT ;  /* 0x000000100600722a */ /* 0x000fd80003f64000 */
[----:B------:R-:W-:Y:S02]  /*0870*/  @P2 FSEL R3, R17, R3, P3 ;  /* 0x0000000311032208 */ /* 0x000fe40001800000 */
[----:B------:R-:W-:Y:S01]  /*0880*/  @P2 FSEL R6, R16, R6, P3 ;  /* 0x0000000610062208 */ /* 0x000fe20001800000 */
[----:B---3--:R-:W-:Y:S02]  /*0890*/  DSETP.NEU.AND P1, PT, R18, -1, PT ;  /* 0xbff000001200742a */ /* 0x008fe40003f2d000 */
[----:B------:R-:W-:-:S06]  /*08a0*/  IMAD.MOV.U32 R7, RZ, RZ, R3 ;  /* 0x000000ffff077224 */ /* 0x000fcc00078e0003 */
[----:B------:R-:W-:-:S06]  /*08b0*/  DSETP.GT.AND P3, PT, R6, R18, PT ;  /* 0x000000120600722a */ /* 0x000fcc0003f64000 */
[----:B------:R-:W-:Y:S02]  /*08c0*/  @P1 FSEL R3, R19, R3, P3 ;  /* 0x0000000313031208 */ /* 0x000fe40001800000 */
[----:B------:R-:W-:Y:S01]  /*08d0*/  @P1 FSEL R6, R18, R6, P3 ;  /* 0x0000000612061208 */ /* 0x000fe20001800000 */
[----:B----4-:R-:W-:Y:S02]  /*08e0*/  DSETP.NEU.AND P2, PT, R20, -1, PT ;  /* 0xbff000001400742a */ /* 0x010fe40003f4d000 */
[----:B------:R-:W-:-:S06]  /*08f0*/  IMAD.MOV.U32 R7, RZ, RZ, R3 ;  /* 0x000000ffff077224 */ /* 0x000fcc00078e0003 */
[----:B------:R-:W-:-:S06]  /*0900*/  DSETP.GT.AND P3, PT, R6, R20, PT ;  /* 0x000000140600722a */ /* 0x000fcc0003f64000 */
[----:B------:R-:W-:Y:S02]  /*0910*/  @P2 FSEL R3, R21, R3, P3 ;  /* 0x0000000315032208 */ /* 0x000fe40001800000 */
[----:B------:R-:W-:Y:S01]  /*0920*/  @P2 FSEL R6, R20, R6, P3 ;  /* 0x0000000614062208 */ /* 0x000fe20001800000 */
[----:B------:R-:W-:Y:S02]  /*0930*/  DSETP.NEU.AND P1, PT, R22, -1, PT ;  /* 0xbff000001600742a */ /* 0x000fe40003f2d000 */
[----:B------:R-:W-:-:S06]  /*0940*/  IMAD.MOV.U32 R7, RZ, RZ, R3 ;  /* 0x000000ffff077224 */ /* 0x000fcc00078e0003 */
[----:B------:R-:W-:Y:S02]  /*0950*/  DSETP.GT.AND P3, PT, R6, R22, PT ;  /* 0x000000160600722a */ /* 0x000fe40003f64000 */
[----:B------:R-:W-:-:S04]  /*0960*/  DSETP.NEU.AND P2, PT, R24, -1, PT ;  /* 0xbff000001800742a */ /* 0x000fc80003f4d000 */
[----:B------:R-:W-:Y:S02]  /*0970*/  @P1 FSEL R3, R23, R3, P3 ;  /* 0x0000000317031208 */ /* 0x000fe40001800000 */
[----:B------:R-:W-:-:S03]  /*0980*/  @P1 FSEL R6, R22, R6, P3 ;  /* 0x0000000616061208 */ /* 0x000fc60001800000 */
[----:B------:R-:W-:Y:S01]  /*0990*/  IMAD.MOV.U32 R7, RZ, RZ, R3 ;  /* 0x000000ffff077224 */ /* 0x000fe200078e0003 */
[----:B------:R-:W-:-:S05]  /*09a0*/  ISETP.NE.AND P3, PT, R28, RZ, PT ;  /* 0x000000ff1c00720c */ /* 0x000fca0003f65270 */
[----:B------:R-:W-:-:S06]  /*09b0*/  DSETP.GT.AND P1, PT, R6, R24, PT ;  /* 0x000000180600722a */ /* 0x000fcc0003f24000 */
[----:B------:R-:W-:Y:S02]  /*09c0*/  @P2 FSEL R3, R25, R3, P1 ;  /* 0x0000000319032208 */ /* 0x000fe40000800000 */
[----:B------:R-:W-:-:S03]  /*09d0*/  @P2 FSEL R6, R24, R6, P1 ;  /* 0x0000000618062208 */ /* 0x000fc60000800000 */
[----:B------:R-:W-:Y:S01]  /*09e0*/  IMAD.MOV.U32 R7, RZ, RZ, R3 ;  /* 0x000000ffff077224 */ /* 0x000fe200078e0003 */
[----:B------:R-:W-:Y:S06]  /*09f0*/  @P3 BRA `(.L_x_5) ;  /* 0xfffffff800643947 */ /* 0x000fec000383ffff */
.L_x_4:
[----:B------:R-:W-:Y:S05]  /*0a00*/  BSYNC.RECONVERGENT B1 ;  /* 0x0000000000017941 */ /* 0x000fea0003800200 */
.L_x_3:
[----:B------:R-:W-:Y:S05]  /*0a10*/  @!P0 BRA `(.L_x_2) ;  /* 0x0000000400848947 */ /* 0x000fea0003800000 */
[----:B------:R-:W-:Y:S01]  /*0a20*/  ISETP.GE.U32.AND P1, PT, R4, 0x8, PT ;  /* 0x000000080400780c */ /* 0x000fe20003f26070 */
[----:B------:R-:W-:Y:S01]  /*0a30*/  BSSY.RECONVERGENT B1, `(.L_x_6) ;  /* 0x0000030000017945 */ /* 0x000fe20003800200 */
[----:B------:R-:W-:-:S04]  /*0a40*/  LOP3.LUT R3, R2, 0x7, RZ, 0xc0, !PT ;  /* 0x0000000702037812 */ /* 0x000fc800078ec0ff */
[----:B------:R-:W-:-:S07]  /*0a50*/  ISETP.NE.AND P0, PT, R3, RZ, PT ;  /* 0x000000ff0300720c */ /* 0x000fce0003f05270 */
[----:B------:R-:W-:Y:S06]  /*0a60*/  @!P1 BRA `(.L_x_7) ;  /* 0x0000000000b09947 */ /* 0x000fec0003800000 */
[----:B-----5:R-:W-:-:S05]  /*0a70*/  IMAD.WIDE R26, R5, 0x8, R8 ;  /* 0x00000008051a7825 */ /* 0x020fca00078e0208 */
[----:B------:R-:W2:Y:S04]  /*0a80*/  LDG.E.64 R24, desc[UR4][R26.64] ;  /* 0x000000041a187981 */ /* 0x000ea8000c1e1b00 */
[----:B------:R-:W3:Y:S04]  /*0a90*/  LDG.E.64 R10, desc[UR4][R26.64+0x8] ;  /* 0x000008041a0a7981 */ /* 0x000ee8000c1e1b00 */
[----:B------:R-:W4:Y:S04]  /*0aa0*/  LDG.E.64 R12, desc[UR4][R26.64+0x10] ;  /* 0x000010041a0c7981 */ /* 0x000f28000c1e1b00 */
[----:B------:R-:W4:Y:S04]  /*0ab0*/  LDG.E.64 R14, desc[UR4][R26.64+0x18] ;  /* 0x000018041a0e7981 */ /* 0x000f28000c1e1b00 */
[----:B------:R-:W4:Y:S04]  /*0ac0*/  LDG.E.64 R16, desc[UR4][R26.64+0x20] ;  /* 0x000020041a107981 */ /* 0x000f28000c1e1b00 */
[----:B------:R-:W4:Y:S04]  /*0ad0*/  LDG.E.64 R18, desc[UR4][R26.64+0x28] ;  /* 0x000028041a127981 */ /* 0x000f28000c1e1b00 */
[----:B------:R-:W4:Y:S04]  /*0ae0*/  LDG.E.64 R20, desc[UR4][R26.64+0x30] ;  /* 0x000030041a147981 */ /* 0x000f28000c1e1b00 */
[----:B------:R-:W4:Y:S01]  /*0af0*/  LDG.E.64 R22, desc[UR4][R26.64+0x38] ;  /* 0x000038041a167981 */ /* 0x000f22000c1e1b00 */
[----:B------:R-:W-:Y:S01]  /*0b00*/  VIADD R5, R5, 0x8 ;  /* 0x0000000805057836 */ /* 0x000fe20000000000 */
[----:B--2---:R-:W-:-:S02]  /*0b10*/  DSETP.GT.AND P1, PT, R6, R24, PT ;  /* 0x000000180600722a */ /* 0x004fc40003f24000 */
[----:B------:R-:W-:-:S04]  /*0b20*/  DSETP.NEU.AND P2, PT, R24, -1, PT ;  /* 0xbff000001800742a */ /* 0x000fc80003f4d000 */
[-C--:B------:R-:W-:Y:S02]  /*0b30*/  FSEL R29, R24, R6.reuse, P1 ;  /* 0x00000006181d7208 */ /* 0x080fe40000800000 */
[-C--:B------:R-:W-:Y:S01]  /*0b40*/  FSEL R25, R25, R7.reuse, P1 ;  /* 0x0000000719197208 */ /* 0x080fe20000800000 */
[----:B---3--:R-:W-:Y:S01]  /*0b50*/  DSETP.NEU.AND P1, PT, R10, -1, PT ;  /* 0xbff000000a00742a */ /* 0x008fe20003f2d000 */
[----:B------:R-:W-:Y:S02]  /*0b60*/  FSEL R6, R29, R6, P2 ;  /* 0x000000061d067208 */ /* 0x000fe40001000000 */
[----:B------:R-:W-:Y:S01]  /*0b70*/  FSEL R7, R25, R7, P2 ;  /* 0x0000000719077208 */ /* 0x000fe20001000000 */
[----:B----4-:R-:W-:-:S05]  /*0b80*/  DSETP.NEU.AND P2, PT, R12, -1, PT ;  /* 0xbff000000c00742a */ /* 0x010fca0003f4d000 */
[----:B------:R-:W-:-:S06]  /*0b90*/  DSETP.GT.AND P3, PT, R6, R10, PT ;  /* 0x0000000a0600722a */ /* 0x000fcc0003f64000 */
[----:B------:R-:W-:Y:S02]  /*0ba0*/  @P1 FSEL R6, R10, R6, P3 ;  /* 0x000000060a061208 */ /* 0x000fe40001800000 */
[----:B------:R-:W-:Y:S01]  /*0bb0*/  @P1 FSEL R7, R11, R7, P3 ;  /* 0x000000070b071208 */ /* 0x000fe20001800000 */
[----:B------:R-:W-:-:S05]  /*0bc0*/  DSETP.NEU.AND P1, PT, R14, -1, PT ;  /* 0xbff000000e00742a */ /* 0x000fca0003f2d000 */
        /* <DEDUP_REMOVED lines=18> */
[----:B------:R-:W-:-:S06]  /*0cf0*/  @P2 FSEL R7, R21, R7, P3 ;  /* 0x0000000715072208 */ /* 0x000fcc0001800000 */
[----:B------:R-:W-:-:S06]  /*0d00*/  DSETP.GT.AND P2, PT, R6, R22, PT ;  /* 0x000000160600722a */ /* 0x000fcc0003f44000 */
[----:B------:R-:W-:Y:S02]  /*0d10*/  @P1 FSEL R6, R22, R6, P2 ;  /* 0x0000000616061208 */ /* 0x000fe40001000000 */
[----:B------:R-:W-:-:S07]  /*0d20*/  @P1 FSEL R7, R23, R7, P2 ;  /* 0x0000000717071208 */ /* 0x000fce0001000000 */
.L_x_7:
[----:B------:R-:W-:Y:S05]  /*0d30*/  BSYNC.RECONVERGENT B1 ;  /* 0x0000000000017941 */ /* 0x000fea0003800200 */
.L_x_6:
        /* <DEDUP_REMOVED lines=26> */
[----:B------:R-:W-:-:S03]  /*0ee0*/  @P2 FSEL R7, R3, R7, P3 ;  /* 0x0000000703072208 */ /* 0x000fc60001800000 */
[----:B------:R-:W-:Y:S02]  /*0ef0*/  IMAD.MOV.U32 R2, RZ, RZ, R6 ;  /* 0x000000ffff027224 */ /* 0x000fe400078e0006 */
[----:B------:R-:W-:-:S06]  /*0f00*/  IMAD.MOV.U32 R3, RZ, RZ, R7 ;  /* 0x000000ffff037224 */ /* 0x000fcc00078e0007 */
[----:B------:R-:W-:-:S06]  /*0f10*/  DSETP.GT.AND P2, PT, R2, R10, PT ;  /* 0x0000000a0200722a */ /* 0x000fcc0003f44000 */
[----:B------:R-:W-:Y:S02]  /*0f20*/  @P1 FSEL R6, R10, R6, P2 ;  /* 0x000000060a061208 */ /* 0x000fe40001000000 */
[----:B------:R-:W-:-:S07]  /*0f30*/  @P1 FSEL R7, R11, R7, P2 ;  /* 0x000000070b071208 */ /* 0x000fce0001000000 */
.L_x_9:
[----:B------:R-:W-:Y:S05]  /*0f40*/  BSYNC.RECONVERGENT B1 ;  /* 0x0000000000017941 */ /* 0x000fea0003800200 */
.L_x_8:
[----:B------:R-:W-:Y:S05]  /*0f50*/  @!P0 BRA `(.L_x_2) ;  /* 0x0000000000348947 */ /* 0x000fea0003800000 */
[----:B------:R-:W-:-:S07]  /*0f60*/  IMAD.MOV R4, RZ, RZ, -R4 ;  /* 0x000000ffff047224 */ /* 0x000fce00078e0a04 */
.L_x_10:
[----:B-----5:R-:W-:-:S06]  /*0f70*/  IMAD.WIDE R2, R5, 0x8, R8 ;  /* 0x0000000805027825 */ /* 0x020fcc00078e0208 */
[----:B------:R-:W2:Y:S01]  /*0f80*/  LDG.E.64 R2, desc[UR4][R2.64] ;  /* 0x0000000402027981 */ /* 0x000ea2000c1e1b00 */
[----:B------:R-:W-:Y:S02]  /*0f90*/  VIADD R4, R4, 0x1 ;  /* 0x0000000104047836 */ /* 0x000fe40000000000 */
[----:B------:R-:W-:Y:S01]  /*0fa0*/  VIADD R5, R5, 0x1 ;  /* 0x0000000105057836 */ /* 0x000fe20000000000 */
[----:B--2---:R-:W-:Y:S02]  /*0fb0*/  DSETP.GT.AND P1, PT, R6, R2, PT ;  /* 0x000000020600722a */ /* 0x004fe40003f24000 */
[----:B------:R-:W-:-:S04]  /*0fc0*/  DSETP.NEU.AND P0, PT, R2, -1, PT ;  /* 0xbff000000200742a */ /* 0x000fc80003f0d000 */
[-C--:B------:R-:W-:Y:S02]  /*0fd0*/  FSEL R11, R2, R6.reuse, P1 ;  /* 0x00000006020b7208 */ /* 0x080fe40000800000 */
[-C--:B------:R-:W-:Y:S02]  /*0fe0*/  FSEL R13, R3, R7.reuse, P1 ;  /* 0x00000007030d7208 */ /* 0x080fe40000800000 */
[----:B------:R-:W-:Y:S02]  /*0ff0*/  ISETP.NE.AND P1, PT, R4, RZ, PT ;  /* 0x000000ff0400720c */ /* 0x000fe40003f25270 */
[----:B------:R-:W-:Y:S02]  /*1000*/  FSEL R6, R11, R6, P0 ;  /* 0x000000060b067208 */ /* 0x000fe40000000000 */
[----:B------:R-:W-:-:S09]  /*1010*/  FSEL R7, R13, R7, P0 ;  /* 0x000000070d077208 */ /* 0x000fd20000000000 */
[----:B------:R-:W-:Y:S05]  /*1020*/  @P1 BRA `(.L_x_10) ;  /* 0xfffffffc00d01947 */ /* 0x000fea000383ffff */
.L_x_2:
[----:B------:R-:W-:Y:S05]  /*1030*/  BSYNC.RECONVERGENT B0 ;  /* 0x0000000000007941 */ /* 0x000fea0003800200 */
.L_x_1:
[----:B------:R-:W0:Y:S02]  /*1040*/  LDC.64 R2, c[0x0][0x388] ;  /* 0x0000e200ff027b82 */ /* 0x000e240000000a00 */
[----:B0-----:R-:W-:-:S05]  /*1050*/  IMAD.WIDE R4, R0, 0x10, R2 ;  /* 0x0000001000047825 */ /* 0x001fca00078e0202 */
[----:B------:R-:W2:Y:S01]  /*1060*/  LDG.E.64 R2, desc[UR4][R4.64] ;  /* 0x0000000404027981 */ /* 0x000ea2000c1e1b00 */
[----:B------:R-:W-:Y:S01]  /*1070*/  UMOV UR6, 0xffc00000 ;  /* 0xffc0000000067882 */ /* 0x000fe20000000000 */
[----:B------:R-:W-:Y:S01]  /*1080*/  UMOV UR7, 0x41dfffff ;  /* 0x41dfffff00077882 */ /* 0x000fe20000000000 */
[----:B--2---:R-:W-:-:S06]  /*1090*/  DSETP.NEU.AND P0, PT, R2, R6, PT ;  /* 0x000000060200722a */ /* 0x004fcc0003f0d000 */
[----:B------:R-:W-:-:S14]  /*10a0*/  DSETP.EQ.OR P0, PT, R6, UR6, !P0 ;  /* 0x0000000606007e2a */ /* 0x000fdc000c702400 */
[----:B------:R-:W-:Y:S05]  /*10b0*/  @P0 EXIT ;  /* 0x000000000000094d */ /* 0x000fea0003800000 */
[----:B------:R-:W0:Y:S01]  /*10c0*/  LDC.64 R2, c[0x4][RZ] ;  /* 0x01000000ff027b82 */ /* 0x000e220000000a00 */
[----:B------:R-:W-:-:S05]  /*10d0*/  IMAD.MOV.U32 R0, RZ, RZ, 0x1 ;  /* 0x00000001ff007424 */ /* 0x000fca00078e00ff */
[----:B0-----:R-:W-:Y:S04]  /*10e0*/  STG.E.U8 desc[UR4][R2.64], R0 ;  /* 0x0000000002007986 */ /* 0x001fe8000c101104 */
[----:B------:R-:W-:Y:S01]  /*10f0*/  STG.E.64 desc[UR4][R4.64], R6 ;  /* 0x0000000604007986 */ /* 0x000fe2000c101b04 */
[----:B------:R-:W-:Y:S05]  /*1100*/  EXIT ;  /* 0x000000000000794d */ /* 0x000fea0003800000 */
.L_x_11:
[----:B------:R-:W-:-:S00]  /*1110*/  BRA `(.L_x_11) ;  /* 0xfffffffc00fc7947 */ /* 0x000fc0000383ffff */
[----:B------:R-:W-:-:S00]  /*1120*/  NOP ;  /* 0x0000000000007918 */ /* 0x000fc00000000000 */
        /* <DEDUP_REMOVED lines=13> */
.L_x_23:


//--------------------- .text._Z14gather_pr_edgePK7__shardP8__vertexii --------------------------
	.section	.text._Z14gather_pr_edgePK7__shardP8__vertexii,"ax",@progbits
	.align	128
        .global         _Z14gather_pr_edgePK7__shardP8__vertexii
        .type           _Z14gather_pr_edgePK7__shardP8__vertexii,@function
        .size           _Z14gather_pr_edgePK7__shardP8__vertexii,(.L_x_24 - _Z14gather_pr_edgePK7__shardP8__vertexii)
        .other          _Z14gather_pr_edgePK7__shardP8__vertexii,@"STO_CUDA_ENTRY STV_DEFAULT"
_Z14gather_pr_edgePK7__shardP8__vertexii:
.text._Z14gather_pr_edgePK7__shardP8__vertexii:
[----:B------:R-:W-:Y:S08]  /*0000*/  LDC R1, c[0x0][0x37c] ;  /* 0x0000df00ff017b82 */ /* 0x000ff00000000800 */
[----:B------:R-:W0:Y:S02]  /*0010*/  LDC R0, c[0x0][0x394] ;  /* 0x0000e500ff007b82 */ /* 0x000e240000000800 */
[----:B0-----:R-:W-:-:S13]  /*0020*/  ISETP.GE.AND P0, PT, R0, 0x1, PT ;  /* 0x000000010000780c */ /* 0x001fda0003f06270 */
[----:B------:R-:W-:Y:S05]  /*0030*/  @!P0 EXIT ;  /* 0x000000000000894d */ /* 0x000fea0003800000 */
[----:B------:R-:W0:Y:S01]  /*0040*/  LDC.64 R6, c[0x0][0x380] ;  /* 0x0000e000ff067b82 */ /* 0x000e220000000a00 */
[----:B------:R-:W0:Y:S02]  /*0050*/  LDCU.64 UR4, c[0x0][0x358] ;  /* 0x00006b00ff0477ac */ /* 0x000e240008000a00 */
[----:B0-----:R-:W2:Y:S01]  /*0060*/  LDG.E R3, desc[UR4][R6.64] ;  /* 0x0000000406037981 */ /* 0x001ea2000c1e1900 */
[----:B------:R-:W0:Y:S01]  /*0070*/  LDCU UR6, c[0x0][0x360] ;  /* 0x00006c00ff0677ac */ /* 0x000e220008000800 */
[----:B------:R-:W0:Y:S01]  /*0080*/  S2R R0, SR_CTAID.X ;  /* 0x0000000000007919 */ /* 0x000e220000002500 */
[----:B------:R-:W0:Y:S02]  /*0090*/  S2R R5, SR_TID.X ;  /* 0x0000000000057919 */ /* 0x000e240000002100 */
[----:B0-----:R-:W-:-:S05]  /*00a0*/  IMAD R0, R0, UR6, R5 ;  /* 0x0000000600007c24 */ /* 0x001fca000f8e0205 */
[----:B--2---:R-:W-:-:S13]  /*00b0*/  ISETP.GE.AND P0, PT, R0, R3, PT ;  /* 0x000000030000720c */ /* 0x004fda0003f06270 */
[----:B------:R-:W-:Y:S05]  /*00c0*/  @P0 EXIT ;  /* 0x000000000000094d */ /* 0x000fea0003800000 */
[----:B------:R-:W2:Y:S04]  /*00d0*/  LDG.E.64 R2, desc[UR4][R6.64+0x20] ;  /* 0x0000200406027981 */ /* 0x000ea8000c1e1b00 */
[----:B------:R-:W3:Y:S04]  /*00e0*/  LDG.E.64 R8, desc[UR4][R6.64+0x10] ;  /* 0x0000100406087981 */ /* 0x000ee8000c1e1b00 */
[----:B------:R-:W4:Y:S04]  /*00f0*/  LDG.E R5, desc[UR4][R6.64+0x8] ;  /* 0x0000080406057981 */ /* 0x000f28000c1e1900 */
[----:B------:R-:W4:Y:S04]  /*0100*/  LDG.E R4, desc[UR4][R6.64+0x4] ;  /* 0x0000040406047981 */ /* 0x000f28000c1e1900 */
[----:B--2---:R-:W2:Y:S01]  /*0110*/  LDG.E R11, desc[UR4][R2.64] ;  /* 0x00000004020b7981 */ /* 0x004ea2000c1e1900 */
[----:B---3--:R-:W-:-:S06]  /*0120*/  IMAD.WIDE R8, R0, 0x4, R8 ;  /* 0x0000000400087825 */ /* 0x008fcc00078e0208 */
[----:B------:R0:W5:Y:S01]  /*0130*/  LDG.E R9, desc[UR4][R8.64] ;  /* 0x0000000408097981 */ /* 0x000162000c1e1900 */
[----:B------:R-:W-:Y:S01]  /*0140*/  BSSY.RECONVERGENT B0, `(.L_x_12) ;  /* 0x0000024000007945 */ /* 0x000fe20003800200 */
[----:B----4-:R-:W-:-:S05]  /*0150*/  IMAD.IADD R5, R5, 0x1, -R4 ;  /* 0x0000000105057824 */ /* 0x010fca00078e0a04 */
[----:B------:R-:W-:-:S04]  /*0160*/  ISETP.GE.AND P0, PT, R5, RZ, PT ;  /* 0x000000ff0500720c */ /* 0x000fc80003f06270 */
[----:B--2---:R-:W-:Y:S01]  /*0170*/  ISETP.LT.OR P0, PT, R0, R11, !P0 ;  /* 0x0000000b0000720c */ /* 0x004fe20004701670 */
[----:B------:R-:W-:-:S12]  /*0180*/  IMAD.MOV.U32 R11, RZ, RZ, RZ ;  /* 0x000000ffff0b7224 */ /* 0x000fd800078e00ff */
[----:B0-----:R-:W-:Y:S05]  /*0190*/  @P0 BRA `(.L_x_13) ;  /* 0x0000000000780947 */ /* 0x001fea0003800000 */
[----:B------:R-:W-:-:S07]  /*01a0*/  HFMA2 R11, -RZ, RZ, 0, 0 ;  /* 0x00000000ff0b7431 */ /* 0x000fce00000001ff */
.L_x_15:
[----:B------:R-:W-:-:S05]  /*01b0*/  IMAD.MOV.U32 R8, RZ, RZ, R11 ;  /* 0x000000ffff087224 */ /* 0x000fca00078e000b */
[----:B------:R-:W-:-:S04]  /*01c0*/  IADD3 R6, PT, PT, -R8, R5, RZ ;  /* 0x0000000508067210 */ /* 0x000fc80007ffe1ff */
[----:B------:R-:W-:-:S04]  /*01d0*/  LEA.HI R6, R6, R6, RZ, 0x1 ;  /* 0x0000000606067211 */ /* 0x000fc800078f08ff */
[----:B------:R-:W-:-:S05]  /*01e0*/  LEA.HI.SX32 R11, R6, R8, 0x1f ;  /* 0x00000008060b7211 */ /* 0x000fca00078ffaff */
[----:B------:R-:W-:-:S06]  /*01f0*/  IMAD.WIDE R6, R11, 0x4, R2 ;  /* 0x000000040b067825 */ /* 0x000fcc00078e0202 */
[----:B------:R-:W2:Y:S02]  /*0200*/  LDG.E R7, desc[UR4][R6.64] ;  /* 0x0000000406077981 */ /* 0x000ea4000c1e1900 */
[----:B--2---:R-:W-:-:S13]  /*0210*/  ISETP.NE.AND P0, PT, R7, R0, PT ;  /* 0x000000000700720c */ /* 0x004fda0003f05270 */
[----:B------:R-:W-:Y:S05]  /*0220*/  @!P0 BRA `(.L_x_14) ;  /* 0x0000000000208947 */ /* 0x000fea0003800000 */
[----:B------:R-:W-:Y:S01]  /*0230*/  ISETP.GE.AND P0, PT, R7, R0, PT ;  /* 0x000000000700720c */ /* 0x000fe20003f06270 */
[----:B------:R-:W-:-:S05]  /*0240*/  VIADD R6, R11, 0xffffffff ;  /* 0xffffffff0b067836 */ /* 0x000fca0000000000 */
[----:B------:R-:W-:-:S07]  /*0250*/  SEL R5, R5, R6, !P0 ;  /* 0x0000000605057207 */ /* 0x000fce0004000000 */
[----:B------:R-:W-:-:S04]  /*0260*/  @!P0 IADD3 R8, PT, PT, R11, 0x1, RZ ;  /* 0x000000010b088810 */ /* 0x000fc80007ffe0ff */
[----:B------:R-:W-:Y:S01]  /*0270*/  ISETP.GT.AND P0, PT, R8, R5, PT ;  /* 0x000000050800720c */ /* 0x000fe20003f04270 */
[----:B------:R-:W-:-:S12]  /*0280*/  IMAD.MOV.U32 R11, RZ, RZ, R8 ;  /* 0x000000ffff0b7224 */ /* 0x000fd800078e0008 */
[----:B------:R-:W-:Y:S05]  /*0290*/  @!P0 BRA `(.L_x_15) ;  /* 0xfffffffc00c48947 */ /* 0x000fea000383ffff */
[----:B------:R-:W-:Y:S05]  /*02a0*/  BRA `(.L_x_13) ;  /* 0x0000000000347947 */ /* 0x000fea0003800000 */
.L_x_14:
[----:B------:R-:W-:Y:S01]  /*02b0*/  BSSY.RECONVERGENT B1, `(.L_x_16) ;  /* 0x000000b000017945 */ /* 0x000fe20003800200 */
[----:B------:R-:W-:-:S07]  /*02c0*/  VIMNMX R5, PT, PT, R11, R5, !PT ;  /* 0x000000050b057248 */ /* 0x000fce0007fe0100 */
.L_x_18:
[----:B------:R-:W-:Y:S02]  /*02d0*/  ISETP.NE.AND P0, PT, R11, R5, PT ;  /* 0x000000050b00720c */ /* 0x000fe40003f05270 */
[----:B------:R-:W-:-:S11]  /*02e0*/  MOV R8, R11 ;  /* 0x0000000b00087202 */ /* 0x000fd60000000f00 */
[----:B------:R-:W-:Y:S05]  /*02f0*/  @!P0 BRA `(.L_x_17) ;  /* 0x0000000000188947 */ /* 0x000fea0003800000 */
[----:B------:R-:W-:-:S06]  /*0300*/  IMAD.WIDE R6, R11, 0x4, R2 ;  /* 0x000000040b067825 */ /* 0x000fcc00078e0202 */
[----:B------:R-:W2:Y:S01]  /*0310*/  LDG.E R7, desc[UR4][R6.64+0x4] ;  /* 0x0000040406077981 */ /* 0x000ea2000c1e1900 */
[----:B------:R-:W-:Y:S01]  /*0320*/  VIADD R11, R11, 0x1 ;  /* 0x000000010b0b7836 */ /* 0x000fe20000000000 */
[----:B--2---:R-:W-:-:S13]  /*0330*/  ISETP.NE.AND P0, PT, R7, R0, PT ;  /* 0x000000000700720c */ /* 0x004fda0003f05270 */
[----:B------:R-:W-:Y:S05]  /*0340*/  @!P0 BRA `(.L_x_18) ;  /* 0xfffffffc00e08947 */ /* 0x000fea000383ffff */
[----:B------:R-:W-:-:S07]  /*0350*/  MOV R5, R8 ;  /* 0x0000000800057202 */ /* 0x000fce0000000f00 */
.L_x_17:
[----:B------:R-:W-:Y:S05]  /*0360*/  BSYNC.RECONVERGENT B1 ;  /* 0x0000000000017941 */ /* 0x000fea0003800200 */
.L_x_16:
[----:B------:R-:W-:-:S07]  /*0370*/  VIADD R11, R5, 0x1 ;  /* 0x00000001050b7836 */ /* 0x000fce0000000000 */
.L_x_13:
[----:B------:R-:W-:Y:S05]  /*0380*/  BSYNC.RECONVERGENT B0 ;  /* 0x0000000000007941 */ /* 0x000fea0003800200 */
.L_x_12:
[----:B------:R-:W0:Y:S02]  /*0390*/  LDC.64 R6, c[0x0][0x388] ;  /* 0x0000e200ff067b82 */ /* 0x000e240000000a00 */
[----:B0----5:R-:W-:-:S06]  /*03a0*/  IMAD.WIDE R2, R9, 0x10, R6 ;  /* 0x0000001009027825 */ /* 0x021fcc00078e0206 */
[----:B------:R-:W2:Y:S01]  /*03b0*/  LDG.E.64 R2, desc[UR4][R2.64] ;  /* 0x0000000402027981 */ /* 0x000ea2000c1e1b00 */
[----:B------:R-:W-:Y:S01]  /*03c0*/  BSSY.RECONVERGENT B0, `(.L_x_19) ;  /* 0x0000011000007945 */ /* 0x000fe20003800200 */
[----:B------:R-:W-:Y:S01]  /*03d0*/  IADD3 R5, PT, PT, R4, R11, RZ ;  /* 0x0000000b04057210 */ /* 0x000fe20007ffe0ff */
[----:B--2---:R-:W-:-:S14]  /*03e0*/  DSETP.NEU.AND P0, PT, R2, -1, PT ;  /* 0xbff000000200742a */ /* 0x004fdc0003f0d000 */
[----:B------:R-:W-:Y:S05]  /*03f0*/  @!P0 BRA `(.L_x_20) ;  /* 0x0000000000348947 */ /* 0x000fea0003800000 */
[----:B------:R-:W-:-:S06]  /*0400*/  IMAD.WIDE R4, R5, 0x10, R6 ;  /* 0x0000001005047825 */ /* 0x000fcc00078e0206 */
[----:B------:R-:W2:Y:S02]  /*0410*/  LDG.E.64 R4, desc[UR4][R4.64] ;  /* 0x0000000404047981 */ /* 0x000ea4000c1e1b00 */
[----:B--2---:R-:W-:-:S14]  /*0420*/  DSETP.NEU.AND P0, PT, R4, -1, PT ;  /* 0xbff000000400742a */ /* 0x004fdc0003f0d000 */
[----:B------:R-:W-:Y:S05]  /*0430*/  @P0 BRA `(.L_x_20) ;  /* 0x0000000000240947 */ /* 0x000fea0003800000 */
[----:B------:R-:W0:Y:S02]  /*0440*/  LDC.64 R8, c[0x0][0x380] ;  /* 0x0000e000ff087b82 */ /* 0x000e240000000a00 */
[----:B0-----:R-:W2:Y:S04]  /*0450*/  LDG.E.64 R4, desc[UR4][R8.64+0x18] ;  /* 0x0000180408047981 */ /* 0x001ea8000c1e1b00 */
[----:B------:R-:W3:Y:S01]  /*0460*/  LDG.E.64 R6, desc[UR4][R8.64+0x28] ;  /* 0x0000280408067981 */ /* 0x000ee2000c1e1b00 */
[----:B--2---:R-:W-:-:S06]  /*0470*/  IMAD.WIDE R4, R0, 0x8, R4 ;  /* 0x0000000800047825 */ /* 0x004fcc00078e0204 */
[----:B------:R-:W2:Y:S01]  /*0480*/  LDG.E.64 R4, desc[UR4][R4.64] ;  /* 0x0000000404047981 */ /* 0x000ea2000c1e1b00 */
[----:B---3--:R-:W-:Y:S01]  /*0490*/  IMAD.WIDE R6, R0, 0x8, R6 ;  /* 0x0000000800067825 */ /* 0x008fe200078e0206 */
[----:B--2---:R-:W-:-:S07]  /*04a0*/  DADD R2, R2, R4 ;  /* 0x0000000002027229 */ /* 0x004fce0000000004 */
[----:B------:R-:W-:Y:S01]  /*04b0*/  STG.E.64 desc[UR4][R6.64], R2 ;  /* 0x0000000206007986 */ /* 0x000fe2000c101b04 */
[----:B------:R-:W-:Y:S05]  /*04c0*/  EXIT ;  /* 0x000000000000794d */ /* 0x000fea0003800000 */
.L_x_20:
[----:B------:R-:W-:Y:S05]  /*04d0*/  BSYNC.RECONVERGENT B0 ;  /* 0x0000000000007941 */ /* 0x000fea0003800200 */
.L_x_19:
[----:B------:R-:W0:Y:S02]  /*04e0*/  LDC.64 R6, c[0x0][0x380] ;  /* 0x0000e000ff067b82 */ /* 0x000e240000000a00 */
[----:B0-----:R-:W2:Y:S01]  /*04f0*/  LDG.E.64 R2, desc[UR4][R6.64+0x28] ;  /* 0x0000280406027981 */ /* 0x001ea2000c1e1b00 */
[----:B------:R-:W-:Y:S02]  /*0500*/  HFMA2 R5, -RZ, RZ, -1.984375, 0 ;  /* 0xbff00000ff057431 */ /* 0x000fe400000001ff */
[----:B------:R-:W-:Y:S02]  /*0510*/  IMAD.MOV.U32 R4, RZ, RZ, 0x0 ;  /* 0x00000000ff047424 */ /* 0x000fe400078e00ff */
[----:B--2---:R-:W-:-:S05]  /*0520*/  IMAD.WIDE R2, R0, 0x8, R2 ;  /* 0x0000000800027825 */ /* 0x004fca00078e0202 */
[----:B------:R-:W-:Y:S01]  /*0530*/  STG.E.64 desc[UR4][R2.64], R4 ;  /* 0x0000000402007986 */ /* 0x000fe2000c101b04 */
[----:B------:R-:W-:Y:S05]  /*0540*/  EXIT ;  /* 0x000000000000794d */ /* 0x000fea0003800000 */
.L_x_21:
        /* <DEDUP_REMOVED lines=11> */
.L_x_24:


//--------------------- .text._Z5resetv           --------------------------
	.section	.text._Z5resetv,"ax",@progbits
	.align	128
        .global         _Z5resetv
        .type           _Z5resetv,@function
        .size           _Z5resetv,(.L_x_25 - _Z5resetv)
        .other          _Z5resetv,@"STO_CUDA_ENTRY STV_DEFAULT"
_Z5resetv:
.text._Z5resetv:
[----:B------:R-:W-:Y:S08]  /*0000*/  LDC R1, c[0x0][0x37c] ;  /* 0x0000df00ff017b82 */ /* 0x000ff00000000800 */
[----:B------:R-:W0:Y:S01]  /*0010*/  LDC.64 R2, c[0x4][RZ] ;  /* 0x01000000ff027b82 */ /* 0x000e220000000a00 */
[----:B------:R-:W0:Y:S02]  /*0020*/  LDCU.64 UR4, c[0x0][0x358] ;  /* 0x00006b00ff0477ac */ /* 0x000e240008000a00 */
[----:B0-----:R-:W-:Y:S01]  /*0030*/  STG.E.U8 desc[UR4][R2.64], RZ ;  /* 0x000000ff02007986 */ /* 0x001fe2000c101104 */
[----:B------:R-:W-:Y:S05]  /*0040*/  EXIT ;  /* 0x000000000000794d */ /* 0x000fea0003800000 */
.L_x_22:
        /* <DEDUP_REMOVED lines=11> */
.L_x_25:


//--------------------- .nv.shared.reserved.0     --------------------------
	.section	.nv.shared.reserved.0,"aw",@nobits
	.weak		__nv_reservedSMEM_offset_0_alias
	.size		__nv_reservedSMEM_offset_0_alias, 0, 64
	.other		__nv_reservedSMEM_offset_0_alias,@"STO_CUDA_RESERVED_SHARED STV_DEFAULT"
__nv_reservedSMEM_offset_0_alias:
	.zero		0
	.zero		64


//--------------------- .nv.global                --------------------------
	.section	.nv.global,"aw",@nobits
.nv.global:
	.type		d_over,@object
	.size		d_over,(.L_0 - d_over)
d_over:
	.zero		1
.L_0:


//--------------------- .nv.constant0._Z13apply_pr_edgePK7__shardP8__vertexii --------------------------
	.section	.nv.constant0._Z13apply_pr_edgePK7__shardP8__vertexii,"a",@progbits
	.sectionflags	@""
	.align	4
.nv.constant0._Z13apply_pr_edgePK7__shardP8__vertexii:
	.zero		920


//--------------------- .nv.constant0._Z14gather_pr_edgePK7__shardP8__vertexii --------------------------
	.section	.nv.constant0._Z14gather_pr_edgePK7__shardP8__vertexii,"a",@progbits
	.sectionflags	@""
	.align	4
.nv.constant0._Z14gather_pr_edgePK7__shardP8__vertexii:
	.zero		920


//--------------------- .nv.constant0._Z5resetv   --------------------------
	.section	.nv.constant0._Z5resetv,"a",@progbits
	.sectionflags	@""
	.align	4
.nv.constant0._Z5resetv:
	.zero		896


//--------------------- SYMBOLS --------------------------

	.type		.nv.reservedSmem.offset0,@object
	.size		.nv.reservedSmem.offset0,0x4
